// auto-generated by cutlass_sweep.gemm — config: {"arch": "sm_90", "cluster_m": 2, "cluster_n": 2, "dtype": "e4m3", "dtype_b": "e4m3", "layout": "nt", "stages": 0, "tile_k": 32, "tile_m": 256, "tile_n": 64}
#include "cutlass/cutlass.h"
#include "cutlass/gemm/collective/collective_builder.hpp"
#include "cutlass/gemm/device/gemm_universal_adapter.h"
#include "cutlass/gemm/kernel/gemm_universal.hpp"
#include "cutlass/epilogue/collective/collective_builder.hpp"

using ElemA = cutlass::float_e4m3_t;
using ElemB = cutlass::float_e4m3_t;
using ElemCD = cutlass::float_e4m3_t;
using Acc  = float;
using TileShape    = cute::Shape<cute::_256, cute::_64, cute::_32>;
using ClusterShape = cute::Shape<cute::_2, cute::_2, cute::_1>;

using CollectiveEpilogue = typename cutlass::epilogue::collective::CollectiveBuilder<
    cutlass::arch::Sm90, cutlass::arch::OpClassTensorOp,
    TileShape, ClusterShape,
    cutlass::epilogue::collective::EpilogueTileAuto,
    Acc, Acc,
    ElemCD, cutlass::layout::RowMajor, 128 / cutlass::sizeof_bits<ElemCD>::value,
    ElemCD, cutlass::layout::RowMajor, 128 / cutlass::sizeof_bits<ElemCD>::value,
    cutlass::epilogue::collective::EpilogueScheduleAuto
  >::CollectiveOp;

using CollectiveMainloop = typename cutlass::gemm::collective::CollectiveBuilder<
    cutlass::arch::Sm90, cutlass::arch::OpClassTensorOp,
    ElemA, cutlass::layout::RowMajor, 128 / cutlass::sizeof_bits<ElemA>::value,
    ElemB, cutlass::layout::ColumnMajor, 128 / cutlass::sizeof_bits<ElemB>::value,
    Acc,
    TileShape, ClusterShape,
    cutlass::gemm::collective::StageCountAutoCarveout<static_cast<int>(sizeof(typename CollectiveEpilogue::SharedStorage))>,
    cutlass::gemm::collective::KernelScheduleAuto
  >::CollectiveOp;

using GemmKernel = cutlass::gemm::kernel::GemmUniversal<
    cute::Shape<int,int,int,int>,
    CollectiveMainloop,
    CollectiveEpilogue
>;
using Gemm = cutlass::gemm::device::GemmUniversalAdapter<GemmKernel>;

// Force the device kernel symbol into the cubin without needing a host main.
auto* _anchor = &cutlass::device_kernel<GemmKernel>;


// ===== COMPILED SASS (sm_90a) =====

	.target	sm_90a

	.elftype	@"ET_EXEC"


//--------------------- .note.nv.tkinfo           --------------------------
	.section	.note.nv.tkinfo,"",@"SHT_NOTE"
	.sectionflags	@"SHF_NOTE_NV_TKINFO"
	.tkinfo
        /*0018*/ 	.word	0x00000002
        /*0030*/ 	.string	""
        /*0030*/ 	.string	"ptxas"
        /*0030*/ 	.string	"Cuda compilation tools, release 13.0, V13.0.88"
        /*0030*/ 	.string	"Build cuda_13.0.r13.0/compiler.36424714_0"
        /*0030*/ 	.string	"-arch sm_90a -m 64 "



//--------------------- .note.nv.cuinfo           --------------------------
	.section	.note.nv.cuinfo,"",@"SHT_NOTE"
	.sectionflags	@"SHF_NOTE_NV_CUINFO"
        /*0018*/ 	.short	0x0002
        /*001a*/ 	.short	0x005a
        /*001c*/ 	.short	0x0082
	.zero		2


//--------------------- .nv.info                  --------------------------
	.section	.nv.info,"",@"SHT_CUDA_INFO"
	.align	4


	//----- nvinfo : EIATTR_REGCOUNT
	.align		4
        /*0000*/ 	.byte	0x04, 0x2f
        /*0002*/ 	.short	(.L_12 - .L_11)
	.align		4
.L_11:
        /*0004*/ 	.word	index@(_ZN7cutlass13device_kernelINS_4gemm6kernel13GemmUniversalIN4cute5tupleIJiiiiEEENS1_10collective13CollectiveMmaINS1_37MainloopSm90TmaGmmaWarpSpecializedFP8ILi22ENS5_IJNS4_1CILi2EEESB_NSA_ILi1EEEEEENS1_35KernelTmaWarpSpecializedCooperativeEEENS5_IJNSA_ILi256EEENSA_ILi64EEENSA_ILi32EEEEEENS_12float_e4m3_tENS5_IJlSC_lEEESK_SL_NS4_8TiledMMAINS4_8MMA_AtomIJNS4_4SM904GMMA30MMA_64x64x32_F32E4M3E4M3_SS_TNILNSP_7ScaleInE1ELSR_1EEEEEENS4_6LayoutINS5_IJSB_SC_SC_EEENS5_IJSC_NSA_ILi0EEESW_EEEEENS5_IJNS4_10UnderscoreESZ_SZ_EEEEENS4_23SM90_TMA_LOAD_MULTICASTENS4_14ComposedLayoutINS4_7SwizzleILi1ELi4ELi3EEENS4_18smem_ptr_flag_bitsILi8EEENSU_INS5_IJNSA_ILi8EEESI_EEENS5_IJSI_SC_EEEEEEEvNS4_8identityES12_S1C_vS1D_EENS_8epilogue10collective6detail29Sm90TmaWarpSpecializedAdapterINS1G_15DefaultEpilogueISK_SL_SL_NS1F_6thread17LinearCombinationISK_Li1EffLNS1K_9ScaleType4KindE0ELNS_15FloatRoundStyleE2ESK_EENS1_15EpilogueDefaultEEEEEvvEEEEvNT_6ParamsE)
        /*0008*/ 	.word	0x000000a8


	//----- nvinfo : EIATTR_FRAME_SIZE
	.align		4
.L_12:
        /*000c*/ 	.byte	0x04, 0x11
        /*000e*/ 	.short	(.L_14 - .L_13)
	.align		4
.L_13:
        /*0010*/ 	.word	index@(_ZN7cutlass13device_kernelINS_4gemm6kernel13GemmUniversalIN4cute5tupleIJiiiiEEENS1_10collective13CollectiveMmaINS1_37MainloopSm90TmaGmmaWarpSpecializedFP8ILi22ENS5_IJNS4_1CILi2EEESB_NSA_ILi1EEEEEENS1_35KernelTmaWarpSpecializedCooperativeEEENS5_IJNSA_ILi256EEENSA_ILi64EEENSA_ILi32EEEEEENS_12float_e4m3_tENS5_IJlSC_lEEESK_SL_NS4_8TiledMMAINS4_8MMA_AtomIJNS4_4SM904GMMA30MMA_64x64x32_F32E4M3E4M3_SS_TNILNSP_7ScaleInE1ELSR_1EEEEEENS4_6LayoutINS5_IJSB_SC_SC_EEENS5_IJSC_NSA_ILi0EEESW_EEEEENS5_IJNS4_10UnderscoreESZ_SZ_EEEEENS4_23SM90_TMA_LOAD_MULTICASTENS4_14ComposedLayoutINS4_7SwizzleILi1ELi4ELi3EEENS4_18smem_ptr_flag_bitsILi8EEENSU_INS5_IJNSA_ILi8EEESI_EEENS5_IJSI_SC_EEEEEEEvNS4_8identityES12_S1C_vS1D_EENS_8epilogue10collective6detail29Sm90TmaWarpSpecializedAdapterINS1G_15DefaultEpilogueISK_SL_SL_NS1F_6thread17LinearCombinationISK_Li1EffLNS1K_9ScaleType4KindE0ELNS_15FloatRoundStyleE2ESK_EENS1_15EpilogueDefaultEEEEEvvEEEEvNT_6ParamsE)
        /*0014*/ 	.word	0x00000000


	//----- nvinfo : EIATTR_MIN_STACK_SIZE
	.align		4
.L_14:
        /*0018*/ 	.byte	0x04, 0x12
        /*001a*/ 	.short	(.L_16 - .L_15)
	.align		4
.L_15:
        /*001c*/ 	.word	index@(_ZN7cutlass13device_kernelINS_4gemm6kernel13GemmUniversalIN4cute5tupleIJiiiiEEENS1_10collective13CollectiveMmaINS1_37MainloopSm90TmaGmmaWarpSpecializedFP8ILi22ENS5_IJNS4_1CILi2EEESB_NSA_ILi1EEEEEENS1_35KernelTmaWarpSpecializedCooperativeEEENS5_IJNSA_ILi256EEENSA_ILi64EEENSA_ILi32EEEEEENS_12float_e4m3_tENS5_IJlSC_lEEESK_SL_NS4_8TiledMMAINS4_8MMA_AtomIJNS4_4SM904GMMA30MMA_64x64x32_F32E4M3E4M3_SS_TNILNSP_7ScaleInE1ELSR_1EEEEEENS4_6LayoutINS5_IJSB_SC_SC_EEENS5_IJSC_NSA_ILi0EEESW_EEEEENS5_IJNS4_10UnderscoreESZ_SZ_EEEEENS4_23SM90_TMA_LOAD_MULTICASTENS4_14ComposedLayoutINS4_7SwizzleILi1ELi4ELi3EEENS4_18smem_ptr_flag_bitsILi8EEENSU_INS5_IJNSA_ILi8EEESI_EEENS5_IJSI_SC_EEEEEEEvNS4_8identityES12_S1C_vS1D_EENS_8epilogue10collective6detail29Sm90TmaWarpSpecializedAdapterINS1G_15DefaultEpilogueISK_SL_SL_NS1F_6thread17LinearCombinationISK_Li1EffLNS1K_9ScaleType4KindE0ELNS_15FloatRoundStyleE2ESK_EENS1_15EpilogueDefaultEEEEEvvEEEEvNT_6ParamsE)
        /*0020*/ 	.word	0x00000000
.L_16:


//--------------------- .nv.compat                --------------------------
	.section	.nv.compat,"",@"SHT_CUDA_COMPAT_INFO"
	.align	4
        /*0000*/ 	.byte	0x02, 0x09, 0x01, 0x00, 0x02, 0x02, 0x04, 0x00, 0x02, 0x05, 0x05, 0x00, 0x03, 0x07, 0x01, 0x01
        /*0010*/ 	.byte	0x02, 0x03, 0x01, 0x00, 0x02, 0x06, 0x01, 0x00, 0x04, 0x0b, 0x08, 0x00, 0x00, 0x00, 0x00, 0x00
        /*0020*/ 	.byte	0x00, 0x00, 0x00, 0x00


//--------------------- .nv.info._ZN7cutlass13device_kernelINS_4gemm6kernel13GemmUniversalIN4cute5tupleIJiiiiEEENS1_10collective13CollectiveMmaINS1_37MainloopSm90TmaGmmaWarpSpecializedFP8ILi22ENS5_IJNS4_1CILi2EEESB_NSA_ILi1EEEEEENS1_35KernelTmaWarpSpecializedCooperativeEEENS5_IJNSA_ILi256EEENSA_ILi64EEENSA_ILi32EEEEEENS_12float_e4m3_tENS5_IJlSC_lEEESK_SL_NS4_8TiledMMAINS4_8MMA_AtomIJNS4_4SM904GMMA30MMA_64x64x32_F32E4M3E4M3_SS_TNILNSP_7ScaleInE1ELSR_1EEEEEENS4_6LayoutINS5_IJSB_SC_SC_EEENS5_IJSC_NSA_ILi0EEESW_EEEEENS5_IJNS4_10UnderscoreESZ_SZ_EEEEENS4_23SM90_TMA_LOAD_MULTICASTENS4_14ComposedLayoutINS4_7SwizzleILi1ELi4ELi3EEENS4_18smem_ptr_flag_bitsILi8EEENSU_INS5_IJNSA_ILi8EEESI_EEENS5_IJSI_SC_EEEEEEEvNS4_8identityES12_S1C_vS1D_EENS_8epilogue10collective6detail29Sm90TmaWarpSpecializedAdapterINS1G_15DefaultEpilogueISK_SL_SL_NS1F_6thread17LinearCombinationISK_Li1EffLNS1K_9ScaleType4KindE0ELNS_15FloatRoundStyleE2ESK_EENS1_15EpilogueDefaultEEEEEvvEEEEvNT_6ParamsE --------------------------
	.section	.nv.info._ZN7cutlass13device_kernelINS_4gemm6kernel13GemmUniversalIN4cute5tupleIJiiiiEEENS1_10collective13CollectiveMmaINS1_37MainloopSm90TmaGmmaWarpSpecializedFP8ILi22ENS5_IJNS4_1CILi2EEESB_NSA_ILi1EEEEEENS1_35KernelTmaWarpSpecializedCooperativeEEENS5_IJNSA_ILi256EEENSA_ILi64EEENSA_ILi32EEEEEENS_12float_e4m3_tENS5_IJlSC_lEEESK_SL_NS4_8TiledMMAINS4_8MMA_AtomIJNS4_4SM904GMMA30MMA_64x64x32_F32E4M3E4M3_SS_TNILNSP_7ScaleInE1ELSR_1EEEEEENS4_6LayoutINS5_IJSB_SC_SC_EEENS5_IJSC_NSA_ILi0EEESW_EEEEENS5_IJNS4_10UnderscoreESZ_SZ_EEEEENS4_23SM90_TMA_LOAD_MULTICASTENS4_14ComposedLayoutINS4_7SwizzleILi1ELi4ELi3EEENS4_18smem_ptr_flag_bitsILi8EEENSU_INS5_IJNSA_ILi8EEESI_EEENS5_IJSI_SC_EEEEEEEvNS4_8identityES12_S1C_vS1D_EENS_8epilogue10collective6detail29Sm90TmaWarpSpecializedAdapterINS1G_15DefaultEpilogueISK_SL_SL_NS1F_6thread17LinearCombinationISK_Li1EffLNS1K_9ScaleType4KindE0ELNS_15FloatRoundStyleE2ESK_EENS1_15EpilogueDefaultEEEEEvvEEEEvNT_6ParamsE,"",@"SHT_CUDA_INFO"
	.sectionflags	@""
	.align	4


	//----- nvinfo : EIATTR_CUDA_API_VERSION
	.align		4
        /*0000*/ 	.byte	0x04, 0x37
        /*0002*/ 	.short	(.L_18 - .L_17)
.L_17:
        /*0004*/ 	.word	0x00000082


	//----- nvinfo : EIATTR_KPARAM_INFO
	.align		4
.L_18:
        /*0008*/ 	.byte	0x04, 0x17
        /*000a*/ 	.short	(.L_20 - .L_19)
.L_19:
        /*000c*/ 	.word	0x00000000
        /*0010*/ 	.short	0x0000
        /*0012*/ 	.short	0x0070
        /*0014*/ 	.byte	0x00, 0xf0, 0x01, 0x10


	//----- nvinfo : EIATTR_SPARSE_MMA_MASK
	.align		4
.L_20:
        /*0018*/ 	.byte	0x03, 0x50
        /*001a*/ 	.short	0x0000


	//----- nvinfo : EIATTR_MAXREG_COUNT
	.align		4
        /*001c*/ 	.byte	0x03, 0x1b
        /*001e*/ 	.short	0x00a8


	//----- nvinfo : EIATTR_NUM_BARRIERS
	.align		4
        /*0020*/ 	.byte	0x02, 0x4c
        /*0022*/ 	.byte	0x01
	.zero		1


	//----- nvinfo : EIATTR_MERCURY_ISA_VERSION
	.align		4
        /*0024*/ 	.byte	0x03, 0x5f
        /*0026*/ 	.short	0x0101


	//----- nvinfo : EIATTR_INT_WARP_WIDE_INSTR_OFFSETS
	.align		4
        /*0028*/ 	.byte	0x04, 0x31
        /*002a*/ 	.short	(.L_22 - .L_21)


	//   ....[0]....
.L_21:
        /*002c*/ 	.word	0x00000710


	//   ....[1]....
        /*0030*/ 	.word	0x00000740


	//   ....[2]....
        /*0034*/ 	.word	0x000008c0


	//----- nvinfo : EIATTR_COOP_GROUP_MASK_REGIDS
	.align		4
.L_22:
        /*0038*/ 	.byte	0x04, 0x29
        /*003a*/ 	.short	(.L_24 - .L_23)


	//   ....[0]....
.L_23:
        /*003c*/ 	.word	0xffffffff


	//   ....[1]....
        /*0040*/ 	.word	0xffffffff


	//   ....[2]....
        /*0044*/ 	.word	0xffffffff


	//   ....[3]....
        /*0048*/ 	.word	0xffffffff


	//   ....[4]....
        /*004c*/ 	.word	0xffffffff


	//   ....[5]....
        /*0050*/ 	.word	0xffffffff


	//----- nvinfo : EIATTR_COOP_GROUP_INSTR_OFFSETS
	.align		4
.L_24:
        /*0054*/ 	.byte	0x04, 0x28
        /*0056*/ 	.short	(.L_26 - .L_25)


	//   ....[0]....
.L_25:
        /*0058*/ 	.word	0x00000060


	//   ....[1]....
        /*005c*/ 	.word	0x00000070


	//   ....[2]....
        /*0060*/ 	.word	0x00000130


	//   ....[3]....
        /*0064*/ 	.word	0x00000540


	//   ....[4]....
        /*0068*/ 	.word	0x00000a60


	//   ....[5]....
        /*006c*/ 	.word	0x000014e0


	//----- nvinfo : EIATTR_REG_RECONFIG
	.align		4
.L_26:
        /*0070*/ 	.byte	0x01, 0x54
	.zero		2


	//----- nvinfo : EIATTR_MBARRIER_INSTR_OFFSETS
	.align		4
        /*0074*/ 	.byte	0x04, 0x39
        /*0076*/ 	.short	(.L_28 - .L_27)


	//   ....[0]....
.L_27:
        /*0078*/ 	.word	0x00000250
        /*007c*/ 	.word	0x000000ff
        /*0080*/ 	.word	0x00000000
        /*0084*/ 	.short	0x0100
        /*0086*/ 	.byte	0x08
	.zero		1


	//   ....[1]....
        /*0088*/ 	.word	0x00000260
        /*008c*/ 	.word	0x000000ff
        /*0090*/ 	.word	0x000000b0
        /*0094*/ 	.short	0x0100
        /*0096*/ 	.byte	0x08
	.zero		1


	//   ....[2]....
        /*0098*/ 	.word	0x00000270
        /*009c*/ 	.word	0x000000ff
        /*00a0*/ 	.word	0x00000008
        /*00a4*/ 	.short	0x0100
        /*00a6*/ 	.byte	0x08
	.zero		1


	//   ....[3]....
        /*00a8*/ 	.word	0x00000280
        /*00ac*/ 	.word	0x000000ff
        /*00b0*/ 	.word	0x000000b8
        /*00b4*/ 	.short	0x0100
        /*00b6*/ 	.byte	0x08
	.zero		1


	//   ....[4]....
        /*00b8*/ 	.word	0x00000290
        /*00bc*/ 	.word	0x000000ff
        /*00c0*/ 	.word	0x00000010
        /*00c4*/ 	.short	0x0100
        /*00c6*/ 	.byte	0x08
	.zero		1


	//   ....[5]....
        /*00c8*/ 	.word	0x000002a0
        /*00cc*/ 	.word	0x000000ff
        /*00d0*/ 	.word	0x000000c0
        /*00d4*/ 	.short	0x0100
        /*00d6*/ 	.byte	0x08
	.zero		1


	//   ....[6]....
        /*00d8*/ 	.word	0x000002b0
        /*00dc*/ 	.word	0x000000ff
        /*00e0*/ 	.word	0x00000018
        /*00e4*/ 	.short	0x0100
        /*00e6*/ 	.byte	0x08
	.zero		1


	//   ....[7]....
        /*00e8*/ 	.word	0x000002c0
        /*00ec*/ 	.word	0x000000ff
        /*00f0*/ 	.word	0x000000c8
        /*00f4*/ 	.short	0x0100
        /*00f6*/ 	.byte	0x08
	.zero		1


	//   ....[8]....
        /*00f8*/ 	.word	0x000002d0
        /*00fc*/ 	.word	0x000000ff
        /*0100*/ 	.word	0x00000020
        /*0104*/ 	.short	0x0100
        /*0106*/ 	.byte	0x08
	.zero		1


	//   ....[9]....
        /*0108*/ 	.word	0x000002e0
        /*010c*/ 	.word	0x000000ff
        /*0110*/ 	.word	0x000000d0
        /*0114*/ 	.short	0x0100
        /*0116*/ 	.byte	0x08
	.zero		1


	//   ....[10]....
        /*0118*/ 	.word	0x000002f0
        /*011c*/ 	.word	0x000000ff
        /*0120*/ 	.word	0x00000028
        /*0124*/ 	.short	0x0100
        /*0126*/ 	.byte	0x08
	.zero		1


	//   ....[11]....
        /*0128*/ 	.word	0x00000300
        /*012c*/ 	.word	0x000000ff
        /*0130*/ 	.word	0x000000d8
        /*0134*/ 	.short	0x0100
        /*0136*/ 	.byte	0x08
	.zero		1


	//   ....[12]....
        /*0138*/ 	.word	0x00000310
        /*013c*/ 	.word	0x000000ff
        /*0140*/ 	.word	0x00000030
        /*0144*/ 	.short	0x0100
        /*0146*/ 	.byte	0x08
	.zero		1


	//   ....[13]....
        /*0148*/ 	.word	0x00000320
        /*014c*/ 	.word	0x000000ff
        /*0150*/ 	.word	0x000000e0
        /*0154*/ 	.short	0x0100
        /*0156*/ 	.byte	0x08
	.zero		1


	//   ....[14]....
        /*0158*/ 	.word	0x00000330
        /*015c*/ 	.word	0x000000ff
        /*0160*/ 	.word	0x00000038
        /*0164*/ 	.short	0x0100
        /*0166*/ 	.byte	0x08
	.zero		1


	//   ....[15]....
        /*0168*/ 	.word	0x00000340
        /*016c*/ 	.word	0x000000ff
        /*0170*/ 	.word	0x000000e8
        /*0174*/ 	.short	0x0100
        /*0176*/ 	.byte	0x08
	.zero		1


	//   ....[16]....
        /*0178*/ 	.word	0x00000350
        /*017c*/ 	.word	0x000000ff
        /*0180*/ 	.word	0x00000040
        /*0184*/ 	.short	0x0100
        /*0186*/ 	.byte	0x08
	.zero		1


	//   ....[17]....
        /*0188*/ 	.word	0x00000360
        /*018c*/ 	.word	0x000000ff
        /*0190*/ 	.word	0x000000f0
        /*0194*/ 	.short	0x0100
        /*0196*/ 	.byte	0x08
	.zero		1


	//   ....[18]....
        /*0198*/ 	.word	0x00000370
        /*019c*/ 	.word	0x000000ff
        /*01a0*/ 	.word	0x00000048
        /*01a4*/ 	.short	0x0100
        /*01a6*/ 	.byte	0x08
	.zero		1


	//   ....[19]....
        /*01a8*/ 	.word	0x00000380
        /*01ac*/ 	.word	0x000000ff
        /*01b0*/ 	.word	0x000000f8
        /*01b4*/ 	.short	0x0100
        /*01b6*/ 	.byte	0x08
	.zero		1


	//   ....[20]....
        /*01b8*/ 	.word	0x00000390
        /*01bc*/ 	.word	0x000000ff
        /*01c0*/ 	.word	0x00000050
        /*01c4*/ 	.short	0x0100
        /*01c6*/ 	.byte	0x08
	.zero		1


	//   ....[21]....
        /*01c8*/ 	.word	0x000003a0
        /*01cc*/ 	.word	0x000000ff
        /*01d0*/ 	.word	0x00000100
        /*01d4*/ 	.short	0x0100
        /*01d6*/ 	.byte	0x08
	.zero		1


	//   ....[22]....
        /*01d8*/ 	.word	0x000003b0
        /*01dc*/ 	.word	0x000000ff
        /*01e0*/ 	.word	0x00000058
        /*01e4*/ 	.short	0x0100
        /*01e6*/ 	.byte	0x08
	.zero		1


	//   ....[23]....
        /*01e8*/ 	.word	0x000003c0
        /*01ec*/ 	.word	0x000000ff
        /*01f0*/ 	.word	0x00000108
        /*01f4*/ 	.short	0x0100
        /*01f6*/ 	.byte	0x08
	.zero		1


	//   ....[24]....
        /*01f8*/ 	.word	0x000003d0
        /*01fc*/ 	.word	0x000000ff
        /*0200*/ 	.word	0x00000060
        /*0204*/ 	.short	0x0100
        /*0206*/ 	.byte	0x08
	.zero		1


	//   ....[25]....
        /*0208*/ 	.word	0x000003e0
        /*020c*/ 	.word	0x000000ff
        /*0210*/ 	.word	0x00000110
        /*0214*/ 	.short	0x0100
        /*0216*/ 	.byte	0x08
	.zero		1


	//   ....[26]....
        /*0218*/ 	.word	0x000003f0
        /*021c*/ 	.word	0x000000ff
        /*0220*/ 	.word	0x00000068
        /*0224*/ 	.short	0x0100
        /*0226*/ 	.byte	0x08
	.zero		1


	//   ....[27]....
        /*0228*/ 	.word	0x00000400
        /*022c*/ 	.word	0x000000ff
        /*0230*/ 	.word	0x00000118
        /*0234*/ 	.short	0x0100
        /*0236*/ 	.byte	0x08
	.zero		1


	//   ....[28]....
        /*0238*/ 	.word	0x00000410
        /*023c*/ 	.word	0x000000ff
        /*0240*/ 	.word	0x00000070
        /*0244*/ 	.short	0x0100
        /*0246*/ 	.byte	0x08
	.zero		1


	//   ....[29]....
        /*0248*/ 	.word	0x00000420
        /*024c*/ 	.word	0x000000ff
        /*0250*/ 	.word	0x00000120
        /*0254*/ 	.short	0x0100
        /*0256*/ 	.byte	0x08
	.zero		1


	//   ....[30]....
        /*0258*/ 	.word	0x00000430
        /*025c*/ 	.word	0x000000ff
        /*0260*/ 	.word	0x00000078
        /*0264*/ 	.short	0x0100
        /*0266*/ 	.byte	0x08
	.zero		1


	//   ....[31]....
        /*0268*/ 	.word	0x00000440
        /*026c*/ 	.word	0x000000ff
        /*0270*/ 	.word	0x00000128
        /*0274*/ 	.short	0x0100
        /*0276*/ 	.byte	0x08
	.zero		1


	//   ....[32]....
        /*0278*/ 	.word	0x00000450
        /*027c*/ 	.word	0x000000ff
        /*0280*/ 	.word	0x00000080
        /*0284*/ 	.short	0x0100
        /*0286*/ 	.byte	0x08
	.zero		1


	//   ....[33]....
        /*0288*/ 	.word	0x00000460
        /*028c*/ 	.word	0x000000ff
        /*0290*/ 	.word	0x00000130
        /*0294*/ 	.short	0x0100
        /*0296*/ 	.byte	0x08
	.zero		1


	//   ....[34]....
        /*0298*/ 	.word	0x00000470
        /*029c*/ 	.word	0x000000ff
        /*02a0*/ 	.word	0x00000088
        /*02a4*/ 	.short	0x0100
        /*02a6*/ 	.byte	0x08
	.zero		1


	//   ....[35]....
        /*02a8*/ 	.word	0x00000480
        /*02ac*/ 	.word	0x000000ff
        /*02b0*/ 	.word	0x00000138
        /*02b4*/ 	.short	0x0100
        /*02b6*/ 	.byte	0x08
	.zero		1


	//   ....[36]....
        /*02b8*/ 	.word	0x00000490
        /*02bc*/ 	.word	0x000000ff
        /*02c0*/ 	.word	0x00000090
        /*02c4*/ 	.short	0x0100
        /*02c6*/ 	.byte	0x08
	.zero		1


	//   ....[37]....
        /*02c8*/ 	.word	0x000004a0
        /*02cc*/ 	.word	0x000000ff
        /*02d0*/ 	.word	0x00000140
        /*02d4*/ 	.short	0x0100
        /*02d6*/ 	.byte	0x08
	.zero		1


	//   ....[38]....
        /*02d8*/ 	.word	0x000004b0
        /*02dc*/ 	.word	0x000000ff
        /*02e0*/ 	.word	0x00000098
        /*02e4*/ 	.short	0x0100
        /*02e6*/ 	.byte	0x08
	.zero		1


	//   ....[39]....
        /*02e8*/ 	.word	0x000004c0
        /*02ec*/ 	.word	0x000000ff
        /*02f0*/ 	.word	0x00000148
        /*02f4*/ 	.short	0x0100
        /*02f6*/ 	.byte	0x08
	.zero		1


	//   ....[40]....
        /*02f8*/ 	.word	0x000004d0
        /*02fc*/ 	.word	0x000000ff
        /*0300*/ 	.word	0x000000a0
        /*0304*/ 	.short	0x0100
        /*0306*/ 	.byte	0x08
	.zero		1


	//   ....[41]....
        /*0308*/ 	.word	0x000004e0
        /*030c*/ 	.word	0x000000ff
        /*0310*/ 	.word	0x00000150
        /*0314*/ 	.short	0x0100
        /*0316*/ 	.byte	0x08
	.zero		1


	//   ....[42]....
        /*0318*/ 	.word	0x000004f0
        /*031c*/ 	.word	0x000000ff
        /*0320*/ 	.word	0x000000a8
        /*0324*/ 	.short	0x0100
        /*0326*/ 	.byte	0x08
	.zero		1


	//   ....[43]....
        /*0328*/ 	.word	0x00000500
        /*032c*/ 	.word	0x000000ff
        /*0330*/ 	.word	0x00000158
        /*0334*/ 	.short	0x0100
        /*0336*/ 	.byte	0x08
	.zero		1


	//   ....[44]....
        /*0338*/ 	.word	0x00000950
        /*033c*/ 	.word	0x000000ff
        /*0340*/ 	.word	0x00000170
        /*0344*/ 	.short	0x0100
        /*0346*/ 	.byte	0x06
	.zero		1


	//   ....[45]....
        /*0348*/ 	.word	0x000009f0
        /*034c*/ 	.word	0x000000ff
        /*0350*/ 	.word	0x00000178
        /*0354*/ 	.short	0x0100
        /*0356*/ 	.byte	0x06
	.zero		1


	//   ....[46]....
        /*0358*/ 	.word	0x00001a10
        /*035c*/ 	.word	0x000000ff
        /*0360*/ 	.word	0x00000000
        /*0364*/ 	.short	0x010a
        /*0366*/ 	.byte	0x07
	.zero		1


	//   ....[47]....
        /*0368*/ 	.word	0x00001a70
        /*036c*/ 	.word	0x000000ff
        /*0370*/ 	.word	0x00000000
        /*0374*/ 	.short	0x010a
        /*0376*/ 	.byte	0x07
	.zero		1


	//   ....[48]....
        /*0378*/ 	.word	0x00002380
        /*037c*/ 	.word	0x000000ff
        /*0380*/ 	.word	0x00000000
        /*0384*/ 	.short	0x010a
        /*0386*/ 	.byte	0x0c
	.zero		1


	//   ....[49]....
        /*0388*/ 	.word	0x000023c0
        /*038c*/ 	.word	0x000000ff
        /*0390*/ 	.word	0x00000000
        /*0394*/ 	.short	0x010a
        /*0396*/ 	.byte	0x0c
	.zero		1


	//   ....[50]....
        /*0398*/ 	.word	0x000029e0
        /*039c*/ 	.word	0x0000000e
        /*03a0*/ 	.word	0x00000000
        /*03a4*/ 	.short	0x0101
        /*03a6*/ 	.byte	0x3f
	.zero		1


	//   ....[51]....
        /*03a8*/ 	.word	0x00003080
        /*03ac*/ 	.word	0x0000000c
        /*03b0*/ 	.word	0x00000000
        /*03b4*/ 	.short	0x0101
        /*03b6*/ 	.byte	0x3f
	.zero		1


	//   ....[52]....
        /*03b8*/ 	.word	0x00008bd0
        /*03bc*/ 	.word	0x00000012
        /*03c0*/ 	.word	0x000000b0
        /*03c4*/ 	.short	0x010a
        /*03c6*/ 	.byte	0x3f
	.zero		1


	//   ....[53]....
        /*03c8*/ 	.word	0x00008f70
        /*03cc*/ 	.word	0x00000008
        /*03d0*/ 	.word	0x00000178
        /*03d4*/ 	.short	0x0101
        /*03d6*/ 	.byte	0x3f
	.zero		1


	//   ....[54]....
        /*03d8*/ 	.word	0x00009690
        /*03dc*/ 	.word	0x00000007
        /*03e0*/ 	.word	0x00000000
        /*03e4*/ 	.short	0x010a
        /*03e6*/ 	.byte	0x3f
	.zero		1


	//   ....[55]....
        /*03e8*/ 	.word	0x00009710
        /*03ec*/ 	.word	0x00000009
        /*03f0*/ 	.word	0x00000000
        /*03f4*/ 	.short	0x010a
        /*03f6*/ 	.byte	0x3f
	.zero		1


	//   ....[56]....
        /*03f8*/ 	.word	0x000097a0
        /*03fc*/ 	.word	0x00000006
        /*0400*/ 	.word	0x00000000
        /*0404*/ 	.short	0x010a
        /*0406*/ 	.byte	0x3f
	.zero		1


	//   ....[57]....
        /*0408*/ 	.word	0x00009830
        /*040c*/ 	.word	0x00000009
        /*0410*/ 	.word	0x00000000
        /*0414*/ 	.short	0x010a
        /*0416*/ 	.byte	0x3f
	.zero		1


	//   ....[58]....
        /*0418*/ 	.word	0x000098c0
        /*041c*/ 	.word	0x00000006
        /*0420*/ 	.word	0x00000000
        /*0424*/ 	.short	0x010a
        /*0426*/ 	.byte	0x3f
	.zero		1


	//   ....[59]....
        /*0428*/ 	.word	0x00009950
        /*042c*/ 	.word	0x00000009
        /*0430*/ 	.word	0x00000000
        /*0434*/ 	.short	0x010a
        /*0436*/ 	.byte	0x3f
	.zero		1


	//   ....[60]....
        /*0438*/ 	.word	0x000099e0
        /*043c*/ 	.word	0x00000006
        /*0440*/ 	.word	0x00000000
        /*0444*/ 	.short	0x010a
        /*0446*/ 	.byte	0x3f
	.zero		1


	//   ....[61]....
        /*0448*/ 	.word	0x00009a70
        /*044c*/ 	.word	0x00000009
        /*0450*/ 	.word	0x00000000
        /*0454*/ 	.short	0x010a
        /*0456*/ 	.byte	0x3f
	.zero		1


	//   ....[62]....
        /*0458*/ 	.word	0x00009b00
        /*045c*/ 	.word	0x00000006
        /*0460*/ 	.word	0x00000000
        /*0464*/ 	.short	0x010a
        /*0466*/ 	.byte	0x3f
	.zero		1


	//   ....[63]....
        /*0468*/ 	.word	0x00009b90
        /*046c*/ 	.word	0x00000009
        /*0470*/ 	.word	0x00000000
        /*0474*/ 	.short	0x010a
        /*0476*/ 	.byte	0x3f
	.zero		1


	//   ....[64]....
        /*0478*/ 	.word	0x00009c20
        /*047c*/ 	.word	0x00000006
        /*0480*/ 	.word	0x00000000
        /*0484*/ 	.short	0x010a
        /*0486*/ 	.byte	0x3f
	.zero		1


	//   ....[65]....
        /*0488*/ 	.word	0x00009cb0
        /*048c*/ 	.word	0x00000009
        /*0490*/ 	.word	0x00000000
        /*0494*/ 	.short	0x010a
        /*0496*/ 	.byte	0x3f
	.zero		1


	//   ....[66]....
        /*0498*/ 	.word	0x00009d40
        /*049c*/ 	.word	0x00000006
        /*04a0*/ 	.word	0x00000000
        /*04a4*/ 	.short	0x010a
        /*04a6*/ 	.byte	0x3f
	.zero		1


	//   ....[67]....
        /*04a8*/ 	.word	0x00009dd0
        /*04ac*/ 	.word	0x00000009
        /*04b0*/ 	.word	0x00000000
        /*04b4*/ 	.short	0x010a
        /*04b6*/ 	.byte	0x3f
	.zero		1


	//   ....[68]....
        /*04b8*/ 	.word	0x00009e60
        /*04bc*/ 	.word	0x00000006
        /*04c0*/ 	.word	0x00000000
        /*04c4*/ 	.short	0x010a
        /*04c6*/ 	.byte	0x3f
	.zero		1


	//   ....[69]....
        /*04c8*/ 	.word	0x00009ef0
        /*04cc*/ 	.word	0x00000009
        /*04d0*/ 	.word	0x00000000
        /*04d4*/ 	.short	0x010a
        /*04d6*/ 	.byte	0x3f
	.zero		1


	//   ....[70]....
        /*04d8*/ 	.word	0x00009f80
        /*04dc*/ 	.word	0x00000006
        /*04e0*/ 	.word	0x00000000
        /*04e4*/ 	.short	0x010a
        /*04e6*/ 	.byte	0x3f
	.zero		1


	//   ....[71]....
        /*04e8*/ 	.word	0x0000a010
        /*04ec*/ 	.word	0x00000009
        /*04f0*/ 	.word	0x00000000
        /*04f4*/ 	.short	0x010a
        /*04f6*/ 	.byte	0x3f
	.zero		1


	//   ....[72]....
        /*04f8*/ 	.word	0x0000a0a0
        /*04fc*/ 	.word	0x00000006
        /*0500*/ 	.word	0x00000000
        /*0504*/ 	.short	0x010a
        /*0506*/ 	.byte	0x3f
	.zero		1


	//   ....[73]....
        /*0508*/ 	.word	0x0000a130
        /*050c*/ 	.word	0x00000009
        /*0510*/ 	.word	0x00000000
        /*0514*/ 	.short	0x010a
        /*0516*/ 	.byte	0x3f
	.zero		1


	//   ....[74]....
        /*0518*/ 	.word	0x0000a1c0
        /*051c*/ 	.word	0x00000006
        /*0520*/ 	.word	0x00000000
        /*0524*/ 	.short	0x010a
        /*0526*/ 	.byte	0x3f
	.zero		1


	//   ....[75]....
        /*0528*/ 	.word	0x0000a250
        /*052c*/ 	.word	0x00000003
        /*0530*/ 	.word	0x00000000
        /*0534*/ 	.short	0x010a
        /*0536*/ 	.byte	0x3f
	.zero		1


	//   ....[76]....
        /*0538*/ 	.word	0x0000a2c0
        /*053c*/ 	.word	0x0000000d
        /*0540*/ 	.word	0x00000000
        /*0544*/ 	.short	0x010a
        /*0546*/ 	.byte	0x3f
	.zero		1


	//   ....[77]....
        /*0548*/ 	.word	0x0000a320
        /*054c*/ 	.word	0x0000000f
        /*0550*/ 	.word	0x00000000
        /*0554*/ 	.short	0x010a
        /*0556*/ 	.byte	0x3f
	.zero		1


	//   ....[78]....
        /*0558*/ 	.word	0x0000a3f0
        /*055c*/ 	.word	0x00000012
        /*0560*/ 	.word	0x000000b0
        /*0564*/ 	.short	0x010a
        /*0566*/ 	.byte	0x3f
	.zero		1


	//   ....[79]....
        /*0568*/ 	.word	0x0000a4c0
        /*056c*/ 	.word	0x00000007
        /*0570*/ 	.word	0x00000000
        /*0574*/ 	.short	0x010a
        /*0576*/ 	.byte	0x3f
	.zero		1


	//   ....[80]....
        /*0578*/ 	.word	0x0000a510
        /*057c*/ 	.word	0x00000009
        /*0580*/ 	.word	0x00000000
        /*0584*/ 	.short	0x010a
        /*0586*/ 	.byte	0x3f
	.zero		1


	//   ....[81]....
        /*0588*/ 	.word	0x0000a560
        /*058c*/ 	.word	0x00000006
        /*0590*/ 	.word	0x00000000
        /*0594*/ 	.short	0x010a
        /*0596*/ 	.byte	0x3f
	.zero		1


	//   ....[82]....
        /*0598*/ 	.word	0x0000a5b0
        /*059c*/ 	.word	0x00000009
        /*05a0*/ 	.word	0x00000000
        /*05a4*/ 	.short	0x010a
        /*05a6*/ 	.byte	0x3f
	.zero		1


	//   ....[83]....
        /*05a8*/ 	.word	0x0000a600
        /*05ac*/ 	.word	0x00000006
        /*05b0*/ 	.word	0x00000000
        /*05b4*/ 	.short	0x010a
        /*05b6*/ 	.byte	0x3f
	.zero		1


	//   ....[84]....
        /*05b8*/ 	.word	0x0000a650
        /*05bc*/ 	.word	0x00000009
        /*05c0*/ 	.word	0x00000000
        /*05c4*/ 	.short	0x010a
        /*05c6*/ 	.byte	0x3f
	.zero		1


	//   ....[85]....
        /*05c8*/ 	.word	0x0000a6a0
        /*05cc*/ 	.word	0x00000006
        /*05d0*/ 	.word	0x00000000
        /*05d4*/ 	.short	0x010a
        /*05d6*/ 	.byte	0x3f
	.zero		1


	//   ....[86]....
        /*05d8*/ 	.word	0x0000a6f0
        /*05dc*/ 	.word	0x00000009
        /*05e0*/ 	.word	0x00000000
        /*05e4*/ 	.short	0x010a
        /*05e6*/ 	.byte	0x3f
	.zero		1


	//   ....[87]....
        /*05e8*/ 	.word	0x0000a740
        /*05ec*/ 	.word	0x00000006
        /*05f0*/ 	.word	0x00000000
        /*05f4*/ 	.short	0x010a
        /*05f6*/ 	.byte	0x3f
	.zero		1


	//   ....[88]....
        /*05f8*/ 	.word	0x0000a790
        /*05fc*/ 	.word	0x00000009
        /*0600*/ 	.word	0x00000000
        /*0604*/ 	.short	0x010a
        /*0606*/ 	.byte	0x3f
	.zero		1


	//   ....[89]....
        /*0608*/ 	.word	0x0000a7e0
        /*060c*/ 	.word	0x00000006
        /*0610*/ 	.word	0x00000000
        /*0614*/ 	.short	0x010a
        /*0616*/ 	.byte	0x3f
	.zero		1


	//   ....[90]....
        /*0618*/ 	.word	0x0000a830
        /*061c*/ 	.word	0x00000009
        /*0620*/ 	.word	0x00000000
        /*0624*/ 	.short	0x010a
        /*0626*/ 	.byte	0x3f
	.zero		1


	//   ....[91]....
        /*0628*/ 	.word	0x0000a880
        /*062c*/ 	.word	0x00000006
        /*0630*/ 	.word	0x00000000
        /*0634*/ 	.short	0x010a
        /*0636*/ 	.byte	0x3f
	.zero		1


	//   ....[92]....
        /*0638*/ 	.word	0x0000a8d0
        /*063c*/ 	.word	0x00000009
        /*0640*/ 	.word	0x00000000
        /*0644*/ 	.short	0x010a
        /*0646*/ 	.byte	0x3f
	.zero		1


	//   ....[93]....
        /*0648*/ 	.word	0x0000a920
        /*064c*/ 	.word	0x00000006
        /*0650*/ 	.word	0x00000000
        /*0654*/ 	.short	0x010a
        /*0656*/ 	.byte	0x3f
	.zero		1


	//   ....[94]....
        /*0658*/ 	.word	0x0000a970
        /*065c*/ 	.word	0x00000009
        /*0660*/ 	.word	0x00000000
        /*0664*/ 	.short	0x010a
        /*0666*/ 	.byte	0x3f
	.zero		1


	//   ....[95]....
        /*0668*/ 	.word	0x0000a9c0
        /*066c*/ 	.word	0x00000006
        /*0670*/ 	.word	0x00000000
        /*0674*/ 	.short	0x010a
        /*0676*/ 	.byte	0x3f
	.zero		1


	//   ....[96]....
        /*0678*/ 	.word	0x0000aa10
        /*067c*/ 	.word	0x00000009
        /*0680*/ 	.word	0x00000000
        /*0684*/ 	.short	0x010a
        /*0686*/ 	.byte	0x3f
	.zero		1


	//   ....[97]....
        /*0688*/ 	.word	0x0000aa60
        /*068c*/ 	.word	0x00000006
        /*0690*/ 	.word	0x00000000
        /*0694*/ 	.short	0x010a
        /*0696*/ 	.byte	0x3f
	.zero		1


	//   ....[98]....
        /*0698*/ 	.word	0x0000aab0
        /*069c*/ 	.word	0x00000009
        /*06a0*/ 	.word	0x00000000
        /*06a4*/ 	.short	0x010a
        /*06a6*/ 	.byte	0x3f
	.zero		1


	//   ....[99]....
        /*06a8*/ 	.word	0x0000ab00
        /*06ac*/ 	.word	0x00000006
        /*06b0*/ 	.word	0x00000000
        /*06b4*/ 	.short	0x010a
        /*06b6*/ 	.byte	0x3f
	.zero		1


	//----- nvinfo : EIATTR_NUM_MBARRIERS
	.align		4
.L_28:
        /*06b8*/ 	.byte	0x03, 0x38
        /*06ba*/ 	.short	0x002e


	//----- nvinfo : EIATTR_EXIT_INSTR_OFFSETS
	.align		4
        /*06bc*/ 	.byte	0x04, 0x1c
        /*06be*/ 	.short	(.L_30 - .L_29)


	//   ....[0]....
.L_29:
        /*06c0*/ 	.word	0x00000bc0


	//   ....[1]....
        /*06c4*/ 	.word	0x000013b0


	//   ....[2]....
        /*06c8*/ 	.word	0x00008210


	//   ....[3]....
        /*06cc*/ 	.word	0x00008770


	//   ....[4]....
        /*06d0*/ 	.word	0x0000a2a0


	//----- nvinfo : EIATTR_MAX_THREADS
	.align		4
.L_30:
        /*06d4*/ 	.byte	0x04, 0x05
        /*06d6*/ 	.short	(.L_32 - .L_31)
.L_31:
        /*06d8*/ 	.word	0x00000180
        /*06dc*/ 	.word	0x00000001
        /*06e0*/ 	.word	0x00000001


	//----- nvinfo : EIATTR_CRS_STACK_SIZE
	.align		4
.L_32:
        /*06e4*/ 	.byte	0x04, 0x1e
        /*06e6*/ 	.short	(.L_34 - .L_33)
.L_33:
        /*06e8*/ 	.word	0x00000000


	//----- nvinfo : EIATTR_CBANK_PARAM_SIZE
	.align		4
.L_34:
        /*06ec*/ 	.byte	0x03, 0x19
        /*06ee*/ 	.short	0x0470


	//----- nvinfo : EIATTR_PARAM_CBANK
	.align		4
        /*06f0*/ 	.byte	0x04, 0x0a
        /*06f2*/ 	.short	(.L_36 - .L_35)
	.align		4
.L_35:
        /*06f4*/ 	.word	index@(.nv.constant0._ZN7cutlass13device_kernelINS_4gemm6kernel13GemmUniversalIN4cute5tupleIJiiiiEEENS1_10collective13CollectiveMmaINS1_37MainloopSm90TmaGmmaWarpSpecializedFP8ILi22ENS5_IJNS4_1CILi2EEESB_NSA_ILi1EEEEEENS1_35KernelTmaWarpSpecializedCooperativeEEENS5_IJNSA_ILi256EEENSA_ILi64EEENSA_ILi32EEEEEENS_12float_e4m3_tENS5_IJlSC_lEEESK_SL_NS4_8TiledMMAINS4_8MMA_AtomIJNS4_4SM904GMMA30MMA_64x64x32_F32E4M3E4M3_SS_TNILNSP_7ScaleInE1ELSR_1EEEEEENS4_6LayoutINS5_IJSB_SC_SC_EEENS5_IJSC_NSA_ILi0EEESW_EEEEENS5_IJNS4_10UnderscoreESZ_SZ_EEEEENS4_23SM90_TMA_LOAD_MULTICASTENS4_14ComposedLayoutINS4_7SwizzleILi1ELi4ELi3EEENS4_18smem_ptr_flag_bitsILi8EEENSU_INS5_IJNSA_ILi8EEESI_EEENS5_IJSI_SC_EEEEEEEvNS4_8identityES12_S1C_vS1D_EENS_8epilogue10collective6detail29Sm90TmaWarpSpecializedAdapterINS1G_15DefaultEpilogueISK_SL_SL_NS1F_6thread17LinearCombinationISK_Li1EffLNS1K_9ScaleType4KindE0ELNS_15FloatRoundStyleE2ESK_EENS1_15EpilogueDefaultEEEEEvvEEEEvNT_6ParamsE)
        /*06f8*/ 	.short	0x0210
        /*06fa*/ 	.short	0x0470


	//----- nvinfo : EIATTR_SW_WAR
	.align		4
.L_36:
        /*06fc*/ 	.byte	0x04, 0x36
        /*06fe*/ 	.short	(.L_38 - .L_37)
.L_37:
        /*0700*/ 	.word	0x00000008
.L_38:


//--------------------- .nv.callgraph             --------------------------
	.section	.nv.callgraph,"",@"SHT_CUDA_CALLGRAPH"
	.align	4
	.sectionentsize	8
	.align		4
        /*0000*/ 	.word	0x00000000
	.align		4
        /*0004*/ 	.word	0xffffffff
	.align		4
        /*0008*/ 	.word	0x00000000
	.align		4
        /*000c*/ 	.word	0xfffffffe
	.align		4
        /*0010*/ 	.word	0x00000000
	.align		4
        /*0014*/ 	.word	0xfffffffd
	.align		4
        /*0018*/ 	.word	0x00000000
	.align		4
        /*001c*/ 	.word	0xfffffffc


//--------------------- .nv.constant4             --------------------------
	.section	.nv.constant4,"a",@progbits
	.align	8
	.align		8
.nv.constant4:
        /*0000*/ 	.dword	_ZN40_INTERNAL_ada0b331_4_k_cu_59919e25_233884cuda3std3__45__cpo5beginE
	.align		8
        /*0008*/ 	.dword	_ZN40_INTERNAL_ada0b331_4_k_cu_59919e25_233884cuda3std3__45__cpo3endE
	.align		8
        /*0010*/ 	.dword	_ZN40_INTERNAL_ada0b331_4_k_cu_59919e25_233884cuda3std3__45__cpo6cbeginE
	.align		8
        /*0018*/ 	.dword	_ZN40_INTERNAL_ada0b331_4_k_cu_59919e25_233884cuda3std3__45__cpo4cendE
	.align		8
        /*0020*/ 	.dword	_ZN40_INTERNAL_ada0b331_4_k_cu_59919e25_233884cuda3std3__442_GLOBAL__N__ada0b331_4_k_cu_59919e25_233886ignoreE
	.align		8
        /*0028*/ 	.dword	_ZN40_INTERNAL_ada0b331_4_k_cu_59919e25_233884cuda3std3__419piecewise_constructE
	.align		8
        /*0030*/ 	.dword	_ZN40_INTERNAL_ada0b331_4_k_cu_59919e25_233884cuda3std3__48in_placeE
	.align		8
        /*0038*/ 	.dword	_ZN40_INTERNAL_ada0b331_4_k_cu_59919e25_233884cuda3std6ranges3__45__cpo4swapE
	.align		8
        /*0040*/ 	.dword	_ZN40_INTERNAL_ada0b331_4_k_cu_59919e25_233884cuda3std6ranges3__45__cpo9iter_moveE
	.align		8
        /*0048*/ 	.dword	_ZN40_INTERNAL_ada0b331_4_k_cu_59919e25_233884cute7productE
	.align		8
        /*0050*/ 	.dword	_ZN40_INTERNAL_ada0b331_4_k_cu_59919e25_233884cute1_E


//--------------------- .text._ZN7cutlass13device_kernelINS_4gemm6kernel13GemmUniversalIN4cute5tupleIJiiiiEEENS1_10collective13CollectiveMmaINS1_37MainloopSm90TmaGmmaWarpSpecializedFP8ILi22ENS5_IJNS4_1CILi2EEESB_NSA_ILi1EEEEEENS1_35KernelTmaWarpSpecializedCooperativeEEENS5_IJNSA_ILi256EEENSA_ILi64EEENSA_ILi32EEEEEENS_12float_e4m3_tENS5_IJlSC_lEEESK_SL_NS4_8TiledMMAINS4_8MMA_AtomIJNS4_4SM904GMMA30MMA_64x64x32_F32E4M3E4M3_SS_TNILNSP_7ScaleInE1ELSR_1EEEEEENS4_6LayoutINS5_IJSB_SC_SC_EEENS5_IJSC_NSA_ILi0EEESW_EEEEENS5_IJNS4_10UnderscoreESZ_SZ_EEEEENS4_23SM90_TMA_LOAD_MULTICASTENS4_14ComposedLayoutINS4_7SwizzleILi1ELi4ELi3EEENS4_18smem_ptr_flag_bitsILi8EEENSU_INS5_IJNSA_ILi8EEESI_EEENS5_IJSI_SC_EEEEEEEvNS4_8identityES12_S1C_vS1D_EENS_8epilogue10collective6detail29Sm90TmaWarpSpecializedAdapterINS1G_15DefaultEpilogueISK_SL_SL_NS1F_6thread17LinearCombinationISK_Li1EffLNS1K_9ScaleType4KindE0ELNS_15FloatRoundStyleE2ESK_EENS1_15EpilogueDefaultEEEEEvvEEEEvNT_6ParamsE --------------------------
	.section	.text._ZN7cutlass13device_kernelINS_4gemm6kernel13GemmUniversalIN4cute5tupleIJiiiiEEENS1_10collective13CollectiveMmaINS1_37MainloopSm90TmaGmmaWarpSpecializedFP8ILi22ENS5_IJNS4_1CILi2EEESB_NSA_ILi1EEEEEENS1_35KernelTmaWarpSpecializedCooperativeEEENS5_IJNSA_ILi256EEENSA_ILi64EEENSA_ILi32EEEEEENS_12float_e4m3_tENS5_IJlSC_lEEESK_SL_NS4_8TiledMMAINS4_8MMA_AtomIJNS4_4SM904GMMA30MMA_64x64x32_F32E4M3E4M3_SS_TNILNSP_7ScaleInE1ELSR_1EEEEEENS4_6LayoutINS5_IJSB_SC_SC_EEENS5_IJSC_NSA_ILi0EEESW_EEEEENS5_IJNS4_10UnderscoreESZ_SZ_EEEEENS4_23SM90_TMA_LOAD_MULTICASTENS4_14ComposedLayoutINS4_7SwizzleILi1ELi4ELi3EEENS4_18smem_ptr_flag_bitsILi8EEENSU_INS5_IJNSA_ILi8EEESI_EEENS5_IJSI_SC_EEEEEEEvNS4_8identityES12_S1C_vS1D_EENS_8epilogue10collective6detail29Sm90TmaWarpSpecializedAdapterINS1G_15DefaultEpilogueISK_SL_SL_NS1F_6thread17LinearCombinationISK_Li1EffLNS1K_9ScaleType4KindE0ELNS_15FloatRoundStyleE2ESK_EENS1_15EpilogueDefaultEEEEEvvEEEEvNT_6ParamsE,"ax",@progbits
	.align	128
.text._ZN7cutlass13device_kernelINS_4gemm6kernel13GemmUniversalIN4cute5tupleIJiiiiEEENS1_10collective13CollectiveMmaINS1_37MainloopSm90TmaGmmaWarpSpecializedFP8ILi22ENS5_IJNS4_1CILi2EEESB_NSA_ILi1EEEEEENS1_35KernelTmaWarpSpecializedCooperativeEEENS5_IJNSA_ILi256EEENSA_ILi64EEENSA_ILi32EEEEEENS_12float_e4m3_tENS5_IJlSC_lEEESK_SL_NS4_8TiledMMAINS4_8MMA_AtomIJNS4_4SM904GMMA30MMA_64x64x32_F32E4M3E4M3_SS_TNILNSP_7ScaleInE1ELSR_1EEEEEENS4_6LayoutINS5_IJSB_SC_SC_EEENS5_IJSC_NSA_ILi0EEESW_EEEEENS5_IJNS4_10UnderscoreESZ_SZ_EEEEENS4_23SM90_TMA_LOAD_MULTICASTENS4_14ComposedLayoutINS4_7SwizzleILi1ELi4ELi3EEENS4_18smem_ptr_flag_bitsILi8EEENSU_INS5_IJNSA_ILi8EEESI_EEENS5_IJSI_SC_EEEEEEEvNS4_8identityES12_S1C_vS1D_EENS_8epilogue10collective6detail29Sm90TmaWarpSpecializedAdapterINS1G_15DefaultEpilogueISK_SL_SL_NS1F_6thread17LinearCombinationISK_Li1EffLNS1K_9ScaleType4KindE0ELNS_15FloatRoundStyleE2ESK_EENS1_15EpilogueDefaultEEEEEvvEEEEvNT_6ParamsE:
        .type           _ZN7cutlass13device_kernelINS_4gemm6kernel13GemmUniversalIN4cute5tupleIJiiiiEEENS1_10collective13CollectiveMmaINS1_37MainloopSm90TmaGmmaWarpSpecializedFP8ILi22ENS5_IJNS4_1CILi2EEESB_NSA_ILi1EEEEEENS1_35KernelTmaWarpSpecializedCooperativeEEENS5_IJNSA_ILi256EEENSA_ILi64EEENSA_ILi32EEEEEENS_12float_e4m3_tENS5_IJlSC_lEEESK_SL_NS4_8TiledMMAINS4_8MMA_AtomIJNS4_4SM904GMMA30MMA_64x64x32_F32E4M3E4M3_SS_TNILNSP_7ScaleInE1ELSR_1EEEEEENS4_6LayoutINS5_IJSB_SC_SC_EEENS5_IJSC_NSA_ILi0EEESW_EEEEENS5_IJNS4_10UnderscoreESZ_SZ_EEEEENS4_23SM90_TMA_LOAD_MULTICASTENS4_14ComposedLayoutINS4_7SwizzleILi1ELi4ELi3EEENS4_18smem_ptr_flag_bitsILi8EEENSU_INS5_IJNSA_ILi8EEESI_EEENS5_IJSI_SC_EEEEEEEvNS4_8identityES12_S1C_vS1D_EENS_8epilogue10collective6detail29Sm90TmaWarpSpecializedAdapterINS1G_15DefaultEpilogueISK_SL_SL_NS1F_6thread17LinearCombinationISK_Li1EffLNS1K_9ScaleType4KindE0ELNS_15FloatRoundStyleE2ESK_EENS1_15EpilogueDefaultEEEEEvvEEEEvNT_6ParamsE,@function
        .size           _ZN7cutlass13device_kernelINS_4gemm6kernel13GemmUniversalIN4cute5tupleIJiiiiEEENS1_10collective13CollectiveMmaINS1_37MainloopSm90TmaGmmaWarpSpecializedFP8ILi22ENS5_IJNS4_1CILi2EEESB_NSA_ILi1EEEEEENS1_35KernelTmaWarpSpecializedCooperativeEEENS5_IJNSA_ILi256EEENSA_ILi64EEENSA_ILi32EEEEEENS_12float_e4m3_tENS5_IJlSC_lEEESK_SL_NS4_8TiledMMAINS4_8MMA_AtomIJNS4_4SM904GMMA30MMA_64x64x32_F32E4M3E4M3_SS_TNILNSP_7ScaleInE1ELSR_1EEEEEENS4_6LayoutINS5_IJSB_SC_SC_EEENS5_IJSC_NSA_ILi0EEESW_EEEEENS5_IJNS4_10UnderscoreESZ_SZ_EEEEENS4_23SM90_TMA_LOAD_MULTICASTENS4_14ComposedLayoutINS4_7SwizzleILi1ELi4ELi3EEENS4_18smem_ptr_flag_bitsILi8EEENSU_INS5_IJNSA_ILi8EEESI_EEENS5_IJSI_SC_EEEEEEEvNS4_8identityES12_S1C_vS1D_EENS_8epilogue10collective6detail29Sm90TmaWarpSpecializedAdapterINS1G_15DefaultEpilogueISK_SL_SL_NS1F_6thread17LinearCombinationISK_Li1EffLNS1K_9ScaleType4KindE0ELNS_15FloatRoundStyleE2ESK_EENS1_15EpilogueDefaultEEEEEvvEEEEvNT_6ParamsE,(.L_x_243 - _ZN7cutlass13device_kernelINS_4gemm6kernel13GemmUniversalIN4cute5tupleIJiiiiEEENS1_10collective13CollectiveMmaINS1_37MainloopSm90TmaGmmaWarpSpecializedFP8ILi22ENS5_IJNS4_1CILi2EEESB_NSA_ILi1EEEEEENS1_35KernelTmaWarpSpecializedCooperativeEEENS5_IJNSA_ILi256EEENSA_ILi64EEENSA_ILi32EEEEEENS_12float_e4m3_tENS5_IJlSC_lEEESK_SL_NS4_8TiledMMAINS4_8MMA_AtomIJNS4_4SM904GMMA30MMA_64x64x32_F32E4M3E4M3_SS_TNILNSP_7ScaleInE1ELSR_1EEEEEENS4_6LayoutINS5_IJSB_SC_SC_EEENS5_IJSC_NSA_ILi0EEESW_EEEEENS5_IJNS4_10UnderscoreESZ_SZ_EEEEENS4_23SM90_TMA_LOAD_MULTICASTENS4_14ComposedLayoutINS4_7SwizzleILi1ELi4ELi3EEENS4_18smem_ptr_flag_bitsILi8EEENSU_INS5_IJNSA_ILi8EEESI_EEENS5_IJSI_SC_EEEEEEEvNS4_8identityES12_S1C_vS1D_EENS_8epilogue10collective6detail29Sm90TmaWarpSpecializedAdapterINS1G_15DefaultEpilogueISK_SL_SL_NS1F_6thread17LinearCombinationISK_Li1EffLNS1K_9ScaleType4KindE0ELNS_15FloatRoundStyleE2ESK_EENS1_15EpilogueDefaultEEEEEvvEEEEvNT_6ParamsE)
        .other          _ZN7cutlass13device_kernelINS_4gemm6kernel13GemmUniversalIN4cute5tupleIJiiiiEEENS1_10collective13CollectiveMmaINS1_37MainloopSm90TmaGmmaWarpSpecializedFP8ILi22ENS5_IJNS4_1CILi2EEESB_NSA_ILi1EEEEEENS1_35KernelTmaWarpSpecializedCooperativeEEENS5_IJNSA_ILi256EEENSA_ILi64EEENSA_ILi32EEEEEENS_12float_e4m3_tENS5_IJlSC_lEEESK_SL_NS4_8TiledMMAINS4_8MMA_AtomIJNS4_4SM904GMMA30MMA_64x64x32_F32E4M3E4M3_SS_TNILNSP_7ScaleInE1ELSR_1EEEEEENS4_6LayoutINS5_IJSB_SC_SC_EEENS5_IJSC_NSA_ILi0EEESW_EEEEENS5_IJNS4_10UnderscoreESZ_SZ_EEEEENS4_23SM90_TMA_LOAD_MULTICASTENS4_14ComposedLayoutINS4_7SwizzleILi1ELi4ELi3EEENS4_18smem_ptr_flag_bitsILi8EEENSU_INS5_IJNSA_ILi8EEESI_EEENS5_IJSI_SC_EEEEEEEvNS4_8identityES12_S1C_vS1D_EENS_8epilogue10collective6detail29Sm90TmaWarpSpecializedAdapterINS1G_15DefaultEpilogueISK_SL_SL_NS1F_6thread17LinearCombinationISK_Li1EffLNS1K_9ScaleType4KindE0ELNS_15FloatRoundStyleE2ESK_EENS1_15EpilogueDefaultEEEEEvvEEEEvNT_6ParamsE,@"STO_CUDA_ENTRY STV_DEFAULT"
_ZN7cutlass13device_kernelINS_4gemm6kernel13GemmUniversalIN4cute5tupleIJiiiiEEENS1_10collective13CollectiveMmaINS1_37MainloopSm90TmaGmmaWarpSpecializedFP8ILi22ENS5_IJNS4_1CILi2EEESB_NSA_ILi1EEEEEENS1_35KernelTmaWarpSpecializedCooperativeEEENS5_IJNSA_ILi256EEENSA_ILi64EEENSA_ILi32EEEEEENS_12float_e4m3_tENS5_IJlSC_lEEESK_SL_NS4_8TiledMMAINS4_8MMA_AtomIJNS4_4SM904GMMA30MMA_64x64x32_F32E4M3E4M3_SS_TNILNSP_7ScaleInE1ELSR_1EEEEEENS4_6LayoutINS5_IJSB_SC_SC_EEENS5_IJSC_NSA_ILi0EEESW_EEEEENS5_IJNS4_10UnderscoreESZ_SZ_EEEEENS4_23SM90_TMA_LOAD_MULTICASTENS4_14ComposedLayoutINS4_7SwizzleILi1ELi4ELi3EEENS4_18smem_ptr_flag_bitsILi8EEENSU_INS5_IJNSA_ILi8EEESI_EEENS5_IJSI_SC_EEEEEEEvNS4_8identityES12_S1C_vS1D_EENS_8epilogue10collective6detail29Sm90TmaWarpSpecializedAdapterINS1G_15DefaultEpilogueISK_SL_SL_NS1F_6thread17LinearCombinationISK_Li1EffLNS1K_9ScaleType4KindE0ELNS_15FloatRoundStyleE2ESK_EENS1_15EpilogueDefaultEEEEEvvEEEEvNT_6ParamsE:
[----:B------:R-:W-:Y:S01]  /*0000*/  LDC R1, c[0x0][0x28] ;  /* 0x00000a00ff017b82 */ /* 0x000fe20000000800 */
[----:B------:R-:W0:Y:S01]  /*0010*/  S2R R0, SR_TID.X ;  /* 0x0000000000007919 */ /* 0x000e220000002100 */
[----:B------:R-:W-:Y:S01]  /*0020*/  ELECT P0, URZ, PT ;  /* 0x00000000003f782f */ /* 0x000fe20003800000 */
[----:B------:R-:W-:Y:S01]  /*0030*/  BSSY B0, `(.L_x_0) ;  /* 0x000000f000007945 */ /* 0x000fe20003800000 */
[--C-:B0-----:R-:W-:Y:S02]  /*0040*/  SHF.R.U32.HI R2, RZ, 0x5, R0.reuse ;  /* 0x00000005ff027819 */ /* 0x101fe40000011600 */
[----:B------:R-:W-:-:S03]  /*0050*/  SHF.R.U32.HI R3, RZ, 0x7, R0 ;  /* 0x00000007ff037819 */ /* 0x000fc60000011600 */
[----:B------:R-:W0:Y:S04]  /*0060*/  SHFL.IDX PT, R7, R2, RZ, 0x1f ;  /* 0x00001fff02077589 */ /* 0x000e2800000e0000 */
[----:B------:R-:W1:Y:S01]  /*0070*/  SHFL.IDX PT, R3, R3, RZ, 0x1f ;  /* 0x00001fff03037589 */ /* 0x000e6200000e0000 */
[----:B0-----:R-:W-:-:S13]  /*0080*/  ISETP.NE.OR P0, PT, R7, RZ, !P0 ;  /* 0x000000ff0700720c */ /* 0x001fda0004705670 */
[----:B-1----:R-:W-:Y:S05]  /*0090*/  @P0 BRA `(.L_x_1) ;  /* 0x0000000000200947 */ /* 0x002fea0003800000 */
[----:B------:R-:W-:Y:S02]  /*00a0*/  ULDC.64 UR4, c[0x0][0x198] ;  /* 0x0000660000047ab9 */ /* 0x000fe40000000a00 */
[----:B------:R-:W-:Y:S02]  /*00b0*/  UIADD3 UR6, UP0, UR4, 0xf0, URZ ;  /* 0x000000f004067890 */ /* 0x000fe4000ff1e03f */
[----:B------:R-:W-:Y:S02]  /*00c0*/  UIADD3 UR4, UP1, UR4, 0x1f0, URZ ;  /* 0x000001f004047890 */ /* 0x000fe4000ff3e03f */
[----:B------:R-:W-:Y:S02]  /*00d0*/  UIADD3.X UR7, URZ, UR5, URZ, UP0, !UPT ;  /* 0x000000053f077290 */ /* 0x000fe400087fe43f */
[----:B------:R-:W-:-:S07]  /*00e0*/  UIADD3.X UR5, URZ, UR5, URZ, UP1, !UPT ;  /* 0x000000053f057290 */ /* 0x000fce0008ffe43f */
[----:B------:R0:W-:Y:S02]  /*00f0*/  UTMACCTL.PF [UR6] ;  /* 0x00000000060079b9 */ /* 0x0001e40008040000 */
[----:B------:R0:W-:Y:S02]  /*0100*/  UTMACCTL.PF [UR4] ;  /* 0x00000000040079b9 */ /* 0x0001e40008040000 */
[----:B0-----:R-:W-:Y:S01]  /*0110*/  NOP ;  /* 0x0000000000007918 */ /* 0x001fe20000000000 */
.L_x_1:
[----:B------:R-:W-:Y:S05]  /*0120*/  BSYNC B0 ;  /* 0x0000000000007941 */ /* 0x000fea0003800000 */
.L_x_0:
[----:B------:R-:W0:Y:S02]  /*0130*/  SHFL.IDX PT, R4, R2, RZ, 0x1f ;  /* 0x00001fff02047589 */ /* 0x000e2400000e0000 */
[----:B0-----:R-:W-:-:S13]  /*0140*/  ISETP.NE.AND P0, PT, R4, RZ, PT ;  /* 0x000000ff0400720c */ /* 0x001fda0003f05270 */
[----:B------:R-:W-:Y:S05]  /*0150*/  @P0 BRA `(.L_x_2) ;  /* 0x0000000000f40947 */ /* 0x000fea0003800000 */
[----:B------:R-:W-:Y:S01]  /*0160*/  ELECT P0, URZ, PT ;  /* 0x00000000003f782f */ /* 0x000fe20003800000 */
[----:B------:R-:W-:-:S12]  /*0170*/  BSSY B0, `(.L_x_2) ;  /* 0x000003b000007945 */ /* 0x000fd80003800000 */
[----:B------:R-:W-:Y:S05]  /*0180*/  @!P0 BRA `(.L_x_3) ;  /* 0x0000000000e48947 */ /* 0x000fea0003800000 */
[----:B------:R-:W0:Y:S01]  /*0190*/  S2UR UR8, SR_CgaCtaId ;  /* 0x00000000000879c3 */ /* 0x000e220000008800 */
[----:B------:R-:W-:Y:S01]  /*01a0*/  UMOV UR4, 0x400 ;  /* 0x0000040000047882 */ /* 0x000fe20000000000 */
[----:B------:R-:W-:Y:S01]  /*01b0*/  UMOV UR5, 0x1 ;  /* 0x0000000100057882 */ /* 0x000fe20000000000 */
[----:B------:R-:W-:Y:S02]  /*01c0*/  UMOV UR6, 0x6 ;  /* 0x0000000600067882 */ /* 0x000fe40000000000 */
[----:B------:R-:W-:-:S04]  /*01d0*/  UIADD3 UR6, -UR6, 0x100000, URZ ;  /* 0x0010000006067890 */ /* 0x000fc8000fffe13f */
[----:B------:R-:W-:Y:S02]  /*01e0*/  USHF.L.U32 UR7, UR6, 0xb, URZ ;  /* 0x0000000b06077899 */ /* 0x000fe4000800063f */
[----:B------:R-:W-:Y:S02]  /*01f0*/  USHF.L.U32 UR6, UR6, 0x1, URZ ;  /* 0x0000000106067899 */ /* 0x000fe4000800063f */
[----:B0-----:R-:W-:Y:S02]  /*0200*/  ULEA UR8, UR8, UR4, 0x18 ;  /* 0x0000000408087291 */ /* 0x001fe4000f8ec03f */
[----:B------:R-:W-:-:S04]  /*0210*/  UIADD3 UR4, -UR5, 0x100000, URZ ;  /* 0x0010000005047890 */ /* 0x000fc8000fffe13f */
[----:B------:R-:W-:Y:S02]  /*0220*/  USHF.L.U32 UR5, UR4, 0xb, URZ ;  /* 0x0000000b04057899 */ /* 0x000fe4000800063f */
[----:B------:R-:W-:Y:S01]  /*0230*/  USHF.L.U32 UR4, UR4, 0x1, URZ ;  /* 0x0000000104047899 */ /* 0x000fe2000800063f */
[----:B------:R-:W0:Y:S11]  /*0240*/  FENCE.VIEW.ASYNC.S ;  /* 0x00000000000073c6 */ /* 0x000e360000000000 */
[----:B0-----:R0:W1:Y:S01]  /*0250*/  SYNCS.EXCH.64 URZ, [UR8], UR4 ;  /* 0x00000004083f75b2 */ /* 0x0010620008000100 */
[----:B------:R0:W2:Y:S01]  /*0260*/  SYNCS.EXCH.64 URZ, [UR8+0xb0], UR6 ;  /* 0x0000b006083f75b2 */ /* 0x0000a20008000100 */
[----:B------:R0:W3:Y:S01]  /*0270*/  SYNCS.EXCH.64 URZ, [UR8+0x8], UR4 ;  /* 0x00000804083f75b2 */ /* 0x0000e20008000100 */
[----:B------:R0:W4:Y:S01]  /*0280*/  SYNCS.EXCH.64 URZ, [UR8+0xb8], UR6 ;  /* 0x0000b806083f75b2 */ /* 0x0001220008000100 */
[----:B------:R0:W0:Y:S01]  /*0290*/  SYNCS.EXCH.64 URZ, [UR8+0x10], UR4 ;  /* 0x00001004083f75b2 */ /* 0x0000220008000100 */
        /* <DEDUP_REMOVED lines=39> */
[----:B-1234-:R-:W-:Y:S01]  /*0510*/  NOP ;  /* 0x0000000000007918 */ /* 0x01efe20000000000 */
.L_x_3:
[----:B0-----:R-:W-:Y:S05]  /*0520*/  BSYNC B0 ;  /* 0x0000000000007941 */ /* 0x001fea0003800000 */
.L_x_2:
[----:B------:R-:W-:Y:S01]  /*0530*/  SHF.R.S32.HI R5, RZ, 0x1f, R0 ;  /* 0x0000001fff057819 */ /* 0x000fe20000011400 */
[----:B------:R-:W0:Y:S01]  /*0540*/  SHFL.IDX PT, R2, R2, RZ, 0x1f ;  /* 0x00001fff02027589 */ /* 0x000e2200000e0000 */
[----:B------:R-:W1:Y:S01]  /*0550*/  S2UR UR8, SR_CTAID.X ;  /* 0x00000000000879c3 */ /* 0x000e620000002500 */
[----:B------:R-:W-:Y:S02]  /*0560*/  ELECT P0, URZ, PT ;  /* 0x00000000003f782f */ /* 0x000fe40003800000 */
[----:B------:R-:W-:Y:S01]  /*0570*/  LEA.HI R5, R5, R0, RZ, 0x7 ;  /* 0x0000000005057211 */ /* 0x000fe200078f38ff */
[----:B------:R-:W2:Y:S01]  /*0580*/  S2R R8, SR_CTAID.Y ;  /* 0x0000000000087919 */ /* 0x000ea20000002600 */
[----:B------:R-:W-:Y:S01]  /*0590*/  SHF.R.S32.HI R11, RZ, 0x1f, R4 ;  /* 0x0000001fff0b7819 */ /* 0x000fe20000011404 */
[----:B------:R-:W-:Y:S01]  /*05a0*/  ULDC UR4, c[0x0][0x150] ;  /* 0x0000540000047ab9 */ /* 0x000fe20000000800 */
[----:B------:R-:W-:Y:S01]  /*05b0*/  LOP3.LUT R5, R5, 0xffffff80, RZ, 0xc0, !PT ;  /* 0xffffff8005057812 */ /* 0x000fe200078ec0ff */
[----:B------:R-:W-:Y:S01]  /*05c0*/  VIADD R16, R3, 0xffffffff ;  /* 0xffffffff03107836 */ /* 0x000fe20000000000 */
[----:B------:R-:W-:Y:S01]  /*05d0*/  LEA.HI R11, R11, R4, RZ, 0x2 ;  /* 0x000000040b0b7211 */ /* 0x000fe200078f10ff */
[----:B------:R-:W3:Y:S01]  /*05e0*/  LDC R12, c[0x0][0x144] ;  /* 0x00005100ff0c7b82 */ /* 0x000ee20000000800 */
[----:B------:R-:W-:Y:S01]  /*05f0*/  NOP ;  /* 0x0000000000007918 */ /* 0x000fe20000000000 */
[----:B------:R-:W-:Y:S01]  /*0600*/  IMAD.IADD R6, R0, 0x1, -R5 ;  /* 0x0000000100067824 */ /* 0x000fe200078e0a05 */
[----:B------:R-:W-:Y:S01]  /*0610*/  LOP3.LUT R11, R11, 0x3ffffffc, RZ, 0xc0, !PT ;  /* 0x3ffffffc0b0b7812 */ /* 0x000fe200078ec0ff */
[----:B------:R-:W-:Y:S01]  /*0620*/  NOP ;  /* 0x0000000000007918 */ /* 0x000fe20000000000 */
[----:B------:R-:W-:-:S02]  /*0630*/  ISETP.NE.AND P4, PT, R3, RZ, PT ;  /* 0x000000ff0300720c */ /* 0x000fc40003f85270 */
[----:B------:R-:W-:Y:S01]  /*0640*/  SHF.R.S32.HI R5, RZ, 0x1f, R6 ;  /* 0x0000001fff057819 */ /* 0x000fe20000011406 */
[----:B------:R-:W-:Y:S01]  /*0650*/  IMAD.IADD R4, R4, 0x1, -R11 ;  /* 0x0000000104047824 */ /* 0x000fe200078e0a0b */
[----:B------:R-:W4:Y:S01]  /*0660*/  LDC R14, c[0x0][0x140] ;  /* 0x00005000ff0e7b82 */ /* 0x000f220000000800 */
[----:B------:R-:W-:Y:S02]  /*0670*/  ISETP.GE.U32.AND P6, PT, R16, 0x2, PT ;  /* 0x000000021000780c */ /* 0x000fe40003fc6070 */
[----:B------:R-:W-:Y:S02]  /*0680*/  LEA.HI R5, R5, R6, RZ, 0x3 ;  /* 0x0000000605057211 */ /* 0x000fe400078f18ff */
[----:B0-----:R-:W-:Y:S02]  /*0690*/  ISETP.NE.OR P0, PT, R2, RZ, !P0 ;  /* 0x000000ff0200720c */ /* 0x001fe40004705670 */
[--C-:B------:R-:W-:Y:S01]  /*06a0*/  SHF.R.S32.HI R2, RZ, 0x3, R5.reuse ;  /* 0x00000003ff027819 */ /* 0x100fe20000011405 */
[----:B------:R-:W0:Y:S01]  /*06b0*/  LDC R13, c[0x0][0x148] ;  /* 0x00005200ff0d7b82 */ /* 0x000e220000000800 */
[----:B------:R-:W-:-:S02]  /*06c0*/  SHF.R.S32.HI R5, RZ, 0x1f, R5 ;  /* 0x0000001fff057819 */ /* 0x000fc40000011405 */
[----:B-1----:R-:W-:Y:S02]  /*06d0*/  I2FP.F32.U32 R10, UR8 ;  /* 0x00000008000a7c45 */ /* 0x002fe40008201000 */
[----:B------:R-:W-:-:S03]  /*06e0*/  LEA.HI R5, R5, R2, RZ, 0x2 ;  /* 0x0000000205057211 */ /* 0x000fc600078f10ff */
[----:B------:R-:W-:Y:S01]  /*06f0*/  FMUL R10, R10, UR4 ;  /* 0x000000040a0a7c20 */ /* 0x000fe20008400000 */
[----:B------:R-:W-:Y:S01]  /*0700*/  LOP3.LUT R5, R5, 0xfffffffc, RZ, 0xc0, !PT ;  /* 0xfffffffc05057812 */ /* 0x000fe200078ec0ff */
[----:B------:R-:W-:Y:S01]  /*0710*/  VOTEU.ALL UP0, P0 ;  /* 0x00000000003f7886 */ /* 0x000fe20000000000 */
[----:B--2---:R-:W-:Y:S01]  /*0720*/  I2FP.F32.U32 R11, R8 ;  /* 0x00000008000b7245 */ /* 0x004fe20000201000 */
[----:B------:R-:W-:Y:S01]  /*0730*/  ULDC UR4, c[0x0][0x154] ;  /* 0x0000550000047ab9 */ /* 0x000fe20000000800 */
[----:B------:R-:W-:Y:S01]  /*0740*/  VOTEU.ALL UP1, P0 ;  /* 0x00000000003f7886 */ /* 0x000fe20000020000 */
[----:B------:R-:W1:Y:S01]  /*0750*/  F2I.U32.TRUNC.NTZ R10, R10 ;  /* 0x0000000a000a7305 */ /* 0x000e62000020f000 */
[----:B------:R-:W-:Y:S01]  /*0760*/  IMAD.IADD R5, R2, 0x1, -R5 ;  /* 0x0000000102057824 */ /* 0x000fe200078e0a05 */
[----:B------:R-:W2:Y:S01]  /*0770*/  @!UP0 S2UR UR7, SR_CgaCtaId ;  /* 0x00000000000789c3 */ /* 0x000ea20000008800 */
[----:B------:R-:W-:Y:S01]  /*0780*/  @!UP0 UMOV UR6, 0x400 ;  /* 0x0000040000068882 */ /* 0x000fe20000000000 */
[----:B----4-:R-:W-:Y:S01]  /*0790*/  ISETP.EQ.U32.AND P2, PT, R14, 0x1, PT ;  /* 0x000000010e00780c */ /* 0x010fe20003f42070 */
[----:B------:R-:W-:-:S05]  /*07a0*/  IMAD R5, R4, 0x4, R5 ;  /* 0x0000000404057824 */ /* 0x000fca00078e0205 */
[----:B------:R-:W-:-:S04]  /*07b0*/  LEA.HI R2, R5, R5, RZ, 0x1 ;  /* 0x0000000505027211 */ /* 0x000fc800078f08ff */
[----:B------:R-:W-:Y:S01]  /*07c0*/  LOP3.LUT R4, R2, 0xfffffffe, RZ, 0xc0, !PT ;  /* 0xfffffffe02047812 */ /* 0x000fe200078ec0ff */
[----:B-1----:R-:W-:Y:S02]  /*07d0*/  IMAD.MOV R15, RZ, RZ, -R10 ;  /* 0x000000ffff0f7224 */ /* 0x002fe400078e0a0a */
[----:B------:R-:W-:Y:S01]  /*07e0*/  FMUL R10, R11, UR4 ;  /* 0x000000040b0a7c20 */ /* 0x000fe20008400000 */
[----:B------:R-:W-:Y:S01]  /*07f0*/  SHF.R.S32.HI R2, RZ, 0x1f, R7 ;  /* 0x0000001fff027819 */ /* 0x000fe20000011407 */
[----:B------:R-:W-:Y:S01]  /*0800*/  UMOV UR4, 0x20 ;  /* 0x0000002000047882 */ /* 0x000fe20000000000 */
[----:B---3--:R-:W-:Y:S01]  /*0810*/  IMAD R12, R12, R15, UR8 ;  /* 0x000000080c0c7e24 */ /* 0x008fe2000f8e020f */
[----:B------:R-:W-:-:S04]  /*0820*/  @!UP0 UIADD3 UR4, -UR4, 0x100000, URZ ;  /* 0x0010000004048890 */ /* 0x000fc8000fffe13f */
[----:B------:R-:W-:Y:S02]  /*0830*/  @!UP0 USHF.L.U32 UR5, UR4, 0xb, URZ ;  /* 0x0000000b04058899 */ /* 0x000fe4000800063f */
[----:B------:R-:W-:Y:S01]  /*0840*/  @!UP0 USHF.L.U32 UR4, UR4, 0x1, URZ ;  /* 0x0000000104048899 */ /* 0x000fe2000800063f */
[C---:B------:R-:W-:Y:S01]  /*0850*/  IMAD.IADD R11, R5.reuse, 0x1, -R4 ;  /* 0x00000001050b7824 */ /* 0x040fe200078e0a04 */
[----:B------:R-:W1:Y:S01]  /*0860*/  F2I.U32.TRUNC.NTZ R10, R10 ;  /* 0x0000000a000a7305 */ /* 0x000e62000020f000 */
[----:B------:R-:W-:Y:S01]  /*0870*/  LEA.HI R2, R2, R7, RZ, 0x2 ;  /* 0x0000000702027211 */ /* 0x000fe200078f10ff */
[----:B------:R-:W-:Y:S02]  /*0880*/  IMAD.SHL.U32 R4, R5, 0x4, RZ ;  /* 0x0000000405047824 */ /* 0x000fe400078e00ff */
[----:B------:R-:W-:Y:S01]  /*0890*/  ISETP.NE.AND P3, PT, R11, R12, PT ;  /* 0x0000000c0b00720c */ /* 0x000fe20003f65270 */
[----:B--2---:R-:W-:Y:S01]  /*08a0*/  @!UP0 ULEA UR6, UR7, UR6, 0x18 ;  /* 0x0000000607068291 */ /* 0x004fe2000f8ec03f */
[----:B------:R-:W-:Y:S01]  /*08b0*/  LOP3.LUT R2, R2, 0xfffffffc, RZ, 0xc0, !PT ;  /* 0xfffffffc02027812 */ /* 0x000fe200078ec0ff */
[----:B------:R-:W-:Y:S01]  /*08c0*/  VOTEU.ALL UP0, P0 ;  /* 0x00000000003f7886 */ /* 0x000fe20000000000 */
[----:B------:R-:W-:-:S02]  /*08d0*/  LOP3.LUT R5, R5, 0xc, R4, 0x78, !PT ;  /* 0x0000000c05057812 */ /* 0x000fc400078e7804 */
[----:B------:R-:W-:Y:S01]  /*08e0*/  LOP3.LUT P0, RZ, R6, 0x7, RZ, 0xc0, !PT ;  /* 0x0000000706ff7812 */ /* 0x000fe2000780c0ff */
[----:B------:R-:W-:Y:S02]  /*08f0*/  IMAD.IADD R7, R7, 0x1, -R2 ;  /* 0x0000000107077824 */ /* 0x000fe400078e0a02 */
[----:B------:R-:W-:Y:S01]  /*0900*/  IMAD.MOV.U32 R6, RZ, RZ, 0x1 ;  /* 0x00000001ff067424 */ /* 0x000fe200078e00ff */
[----:B------:R-:W-:Y:S01]  /*0910*/  ISETP.LT.U32.AND P0, PT, R5, 0x4, !P0 ;  /* 0x000000040500780c */ /* 0x000fe20004701070 */
[----:B-1----:R-:W-:Y:S01]  /*0920*/  IMAD.MOV R20, RZ, RZ, -R10 ;  /* 0x000000ffff147224 */ /* 0x002fe200078e0a0a */
[----:B------:R-:W-:Y:S01]  /*0930*/  ISETP.NE.AND P1, PT, R7, 0x3, PT ;  /* 0x000000030700780c */ /* 0x000fe20003f25270 */
[----:B------:R-:W1:Y:S02]  /*0940*/  FENCE.VIEW.ASYNC.S ;  /* 0x00000000000073c6 */ /* 0x000e640000000000 */
[----:B-1----:R1:W2:Y:S01]  /*0950*/  @!UP0 SYNCS.EXCH.64 URZ, [UR6+0x170], UR4 ;  /* 0x00017004063f85b2 */ /* 0x0022a20008000100 */
[----:B------:R-:W-:Y:S01]  /*0960*/  @P3 LEA.HI R2, R5, R5, RZ, 0x1 ;  /* 0x0000000505023211 */ /* 0x000fe200078f08ff */
[----:B0-----:R-:W-:Y:S01]  /*0970*/  IMAD R11, R13, R20, R8 ;  /* 0x000000140d0b7224 */ /* 0x001fe200078e0208 */
[----:B------:R-:W-:-:S02]  /*0980*/  ISETP.EQ.OR P1, PT, R7, RZ, !P1 ;  /* 0x000000ff0700720c */ /* 0x000fc40004f22670 */
[----:B------:R-:W-:Y:S02]  /*0990*/  @P3 SHF.R.S32.HI R2, RZ, 0x1, R2 ;  /* 0x00000001ff023819 */ /* 0x000fe40000011402 */
[----:B------:R-:W-:Y:S02]  /*09a0*/  ISETP.EQ.AND P1, PT, R3, RZ, P1 ;  /* 0x000000ff0300720c */ /* 0x000fe40000f22270 */
[----:B------:R-:W-:Y:S02]  /*09b0*/  @P3 ISETP.NE.AND P5, PT, R2, R11, PT ;  /* 0x0000000b0200320c */ /* 0x000fe40003fa5270 */
[----:B------:R-:W-:Y:S02]  /*09c0*/  SEL R3, RZ, 0x1, !P0 ;  /* 0x00000001ff037807 */ /* 0x000fe40004000000 */
[----:B------:R-:W-:Y:S02]  /*09d0*/  @P3 SEL R6, RZ, 0x1, P5 ;  /* 0x00000001ff063807 */ /* 0x000fe40002800000 */
[----:B------:R-:W-:Y:S01]  /*09e0*/  SEL R4, RZ, 0x1, !P1 ;  /* 0x00000001ff047807 */ /* 0x000fe20004800000 */
[----:B------:R1:W0:Y:S01]  /*09f0*/  @!UP1 SYNCS.EXCH.64 URZ, [UR6+0x178], UR4 ;  /* 0x00017804063f95b2 */ /* 0x0002220008000100 */
[----:B------:R-:W-:Y:S01]  /*0a00*/  LOP3.LUT R6, R6, R3, RZ, 0xc0, !PT ;  /* 0x0000000306067212 */ /* 0x000fe200078ec0ff */
[----:B------:R-:W-:Y:S01]  /*0a10*/  NOP ;  /* 0x0000000000007918 */ /* 0x000fe20000000000 */
[----:B------:R-:W-:Y:S01]  /*0a20*/  SEL R4, R4, 0x2, P6 ;  /* 0x0000000204047807 */ /* 0x000fe20003000000 */
[----:B------:R-:W-:Y:S06]  /*0a30*/  @!P2 BRA `(.L_x_4) ;  /* 0x000000000008a947 */ /* 0x000fec0003800000 */
[----:B0-2---:R-:W-:Y:S01]  /*0a40*/  UCGABAR_ARV ;  /* 0x00000000000079c7 */ /* 0x005fe20008000000 */
[----:B------:R-:W-:Y:S05]  /*0a50*/  BRA `(.L_x_5) ;  /* 0x0000000000047947 */ /* 0x000fea0003800000 */
.L_x_4:
[----:B0-2---:R-:W-:Y:S01]  /*0a60*/  NOP ;  /* 0x0000000000007918 */ /* 0x005fe20000000000 */
.L_x_5:
[----:B------:R-:W0:Y:S01]  /*0a70*/  LDC R2, c[0x0][0x65c] ;  /* 0x00019700ff027b82 */ /* 0x000e220000000800 */
[----:B------:R-:W-:Y:S01]  /*0a80*/  IMAD.MOV.U32 R3, RZ, RZ, RZ ;  /* 0x000000ffff037224 */ /* 0x000fe200078e00ff */
[----:B0-----:R-:W-:Y:S01]  /*0a90*/  ISETP.NE.AND P3, PT, R2, 0x1, PT ;  /* 0x000000010200780c */ /* 0x001fe20003f65270 */
[----:B------:R-:W-:-:S12]  /*0aa0*/  IMAD.U32 R2, RZ, RZ, UR8 ;  /* 0x00000008ff027e24 */ /* 0x000fd8000f8e00ff */
[----:B------:R-:W0:Y:S01]  /*0ab0*/  @P3 LDC R15, c[0x0][0x10] ;  /* 0x00000400ff0f3b82 */ /* 0x000e220000000800 */
[----:B------:R-:W-:Y:S02]  /*0ac0*/  @P3 IMAD.MOV.U32 R9, RZ, RZ, RZ ;  /* 0x000000ffff093224 */ /* 0x000fe400078e00ff */
[----:B------:R-:W-:-:S05]  /*0ad0*/  @P3 IMAD.MOV.U32 R17, RZ, RZ, RZ ;  /* 0x000000ffff113224 */ /* 0x000fca00078e00ff */
[----:B------:R-:W2:Y:S01]  /*0ae0*/  @!P3 LDC R11, c[0x0][0xc] ;  /* 0x00000300ff0bbb82 */ /* 0x000ea20000000800 */
[----:B0-----:R-:W-:-:S04]  /*0af0*/  @P3 IMAD.WIDE.U32 R14, R15, UR8, R8 ;  /* 0x000000080f0e3c25 */ /* 0x001fc8000f8e0008 */
[----:B--2---:R-:W-:-:S04]  /*0b00*/  @!P3 IMAD.WIDE.U32 R10, R8, R11, R2 ;  /* 0x0000000b080ab225 */ /* 0x004fc800078e0002 */
[----:B------:R-:W-:Y:S02]  /*0b10*/  @P3 IMAD.MOV.U32 R2, RZ, RZ, R14 ;  /* 0x000000ffff023224 */ /* 0x000fe400078e000e */
[----:B------:R-:W-:Y:S02]  /*0b20*/  @P3 IMAD.IADD R3, R15, 0x1, R17 ;  /* 0x000000010f033824 */ /* 0x000fe400078e0211 */
[----:B------:R-:W-:Y:S02]  /*0b30*/  @!P3 IMAD.MOV.U32 R2, RZ, RZ, R10 ;  /* 0x000000ffff02b224 */ /* 0x000fe400078e000a */
[----:B------:R-:W-:Y:S01]  /*0b40*/  @!P3 IMAD.MOV.U32 R3, RZ, RZ, R11 ;  /* 0x000000ffff03b224 */ /* 0x000fe200078e000b */
[----:B------:R-:W-:Y:S06]  /*0b50*/  @!P2 BRA `(.L_x_6) ;  /* 0x00000000000ca947 */ /* 0x000fec0003800000 */
[----:B------:R-:W-:Y:S01]  /*0b60*/  UCGABAR_WAIT ;  /* 0x0000000000007dc7 */ /* 0x000fe20008000000 */
[----:B------:R-:W-:Y:S01]  /*0b70*/  CCTL.IVALL ;  /* 0x00000000ff00798f */ /* 0x000fe20002000000 */
[----:B------:R-:W-:Y:S05]  /*0b80*/  BRA `(.L_x_7) ;  /* 0x0000000000047947 */ /* 0x000fea0003800000 */
.L_x_6:
[----:B------:R-:W-:Y:S06]  /*0b90*/  BAR.SYNC.DEFER_BLOCKING 0x0 ;  /* 0x0000000000007b1d */ /* 0x000fec0000010000 */
.L_x_7:
[----:B------:R-:W-:Y:S05]  /*0ba0*/  @!P4 BRA `(.L_x_8) ;  /* 0x00000074009cc947 */ /* 0x000fea0003800000 */
[----:B------:R-:W-:-:S13]  /*0bb0*/  ISETP.GT.U32.AND P0, PT, R16, 0x1, PT ;  /* 0x000000011000780c */ /* 0x000fda0003f04070 */
[----:B-1----:R-:W-:Y:S05]  /*0bc0*/  @P0 EXIT ;  /* 0x000000000000094d */ /* 0x002fea0003800000 */
[----:B------:R-:W-:Y:S01]  /*0bd0*/  ULDC.64 UR4, c[0x0][0x650] ;  /* 0x0001940000047ab9 */ /* 0x000fe20000000a00 */
[----:B------:R-:W-:Y:S01]  /*0be0*/  PRMT R14, RZ, 0x7610, R14 ;  /* 0x00007610ff0e7816 */ /* 0x000fe2000000000e */
[----:B------:R-:W-:Y:S01]  /*0bf0*/  IMAD.MOV.U32 R10, RZ, RZ, -0x1 ;  /* 0xffffffffff0a7424 */ /* 0x000fe200078e00ff */
[----:B------:R-:W-:Y:S01]  /*0c00*/  ISETP.GE.U32.AND P0, PT, R2, UR4, PT ;  /* 0x0000000402007c0c */ /* 0x000fe2000bf06070 */
[----:B------:R-:W-:Y:S02]  /*0c10*/  IMAD.MOV.U32 R11, RZ, RZ, -0x1 ;  /* 0xffffffffff0b7424 */ /* 0x000fe400078e00ff */
[----:B------:R-:W-:Y:S01]  /*0c20*/  IMAD.MOV.U32 R7, RZ, RZ, -0x1 ;  /* 0xffffffffff077424 */ /* 0x000fe200078e00ff */
[----:B------:R-:W-:-:S13]  /*0c30*/  ISETP.GE.U32.AND.EX P0, PT, R3, UR5, PT, P0 ;  /* 0x0000000503007c0c */ /* 0x000fda000bf06100 */
[----:B------:R-:W-:Y:S05]  /*0c40*/  @P0 BRA `(.L_x_9) ;  /* 0x0000000400280947 */ /* 0x000fea0003800000 */
[----:B------:R-:W0:Y:S01]  /*0c50*/  LDC.64 R22, c[0x0][0x628] ;  /* 0x00018a00ff167b82 */ /* 0x000e220000000a00 */
[----:B------:R-:W-:Y:S02]  /*0c60*/  IMAD.MOV.U32 R10, RZ, RZ, R2 ;  /* 0x000000ffff0a7224 */ /* 0x000fe400078e0002 */
[----:B------:R-:W-:-:S05]  /*0c70*/  IMAD.MOV.U32 R11, RZ, RZ, R3 ;  /* 0x000000ffff0b7224 */ /* 0x000fca00078e0003 */
[----:B------:R-:W1:Y:S08]  /*0c80*/  LDC R18, c[0x0][0x630] ;  /* 0x00018c00ff127b82 */ /* 0x000e700000000800 */
[----:B------:R-:W2:Y:S01]  /*0c90*/  LDC.64 R24, c[0x0][0x620] ;  /* 0x00018800ff187b82 */ /* 0x000ea20000000a00 */
[----:B0-----:R-:W-:-:S04]  /*0ca0*/  ISETP.NE.U32.AND P0, PT, R22, RZ, PT ;  /* 0x000000ff1600720c */ /* 0x001fc80003f05070 */
[----:B------:R-:W-:-:S13]  /*0cb0*/  ISETP.NE.AND.EX P0, PT, R23, RZ, PT, P0 ;  /* 0x000000ff1700720c */ /* 0x000fda0003f05300 */
[----:B-12---:R-:W-:Y:S05]  /*0cc0*/  @!P0 BRA `(.L_x_10) ;  /* 0x0000000000288947 */ /* 0x006fea0003800000 */
[----:B------:R-:W0:Y:S02]  /*0cd0*/  LDC R7, c[0x0][0x634] ;  /* 0x00018d00ff077b82 */ /* 0x000e240000000800 */
[----:B0-----:R-:W-:-:S05]  /*0ce0*/  IADD3 R7, P0, R2, R7, RZ ;  /* 0x0000000702077210 */ /* 0x001fca0007f1e0ff */
[----:B------:R-:W-:-:S04]  /*0cf0*/  IMAD.X R19, RZ, RZ, R3, P0 ;  /* 0x000000ffff137224 */ /* 0x000fc800000e0603 */
[----:B------:R-:W-:-:S04]  /*0d00*/  IMAD.WIDE.U32 R10, R19, R22, RZ ;  /* 0x00000016130a7225 */ /* 0x000fc800078e00ff */
[----:B------:R-:W-:-:S04]  /*0d10*/  IMAD.WIDE.U32 R14, P0, R7, R23, R10 ;  /* 0x00000017070e7225 */ /* 0x000fc8000780000a */
[----:B------:R-:W-:-:S04]  /*0d20*/  IMAD.WIDE.U32 R10, R7, R22, RZ ;  /* 0x00000016070a7225 */ /* 0x000fc800078e00ff */
[----:B------:R-:W-:Y:S01]  /*0d30*/  IMAD.X R17, RZ, RZ, RZ, P0 ;  /* 0x000000ffff117224 */ /* 0x000fe200000e06ff */
[----:B------:R-:W-:Y:S01]  /*0d40*/  IADD3 RZ, P0, R11, R14, RZ ;  /* 0x0000000e0bff7210 */ /* 0x000fe20007f1e0ff */
[----:B------:R-:W-:-:S04]  /*0d50*/  IMAD.MOV.U32 R16, RZ, RZ, R15 ;  /* 0x000000ffff107224 */ /* 0x000fc800078e000f */
[----:B------:R-:W-:-:S08]  /*0d60*/  IMAD.WIDE.U32.X R10, R19, R23, R16, P0 ;  /* 0x00000017130a7225 */ /* 0x000fd000000e0410 */
.L_x_10:
[----:B------:R-:W0:Y:S01]  /*0d70*/  LDC.64 R26, c[0x0][0x640] ;  /* 0x00019000ff1a7b82 */ /* 0x000e220000000a00 */
[--C-:B------:R-:W-:Y:S01]  /*0d80*/  SHF.R.U64 R28, R10, R18, R11.reuse ;  /* 0x000000120a1c7219 */ /* 0x100fe2000000120b */
[----:B------:R-:W-:Y:S01]  /*0d90*/  IMAD R29, R13, R20, R8 ;  /* 0x000000140d1d7224 */ /* 0x000fe200078e0208 */
[----:B------:R-:W-:Y:S01]  /*0da0*/  SHF.R.U32.HI R7, RZ, R18, R11 ;  /* 0x00000012ff077219 */ /* 0x000fe2000001160b */
[----:B------:R-:W-:Y:S01]  /*0db0*/  IMAD.MOV.U32 R23, RZ, RZ, 0x1 ;  /* 0x00000001ff177424 */ /* 0x000fe200078e00ff */
[----:B------:R-:W-:-:S03]  /*0dc0*/  IADD3 R9, P0, RZ, -R28, RZ ;  /* 0x8000001cff097210 */ /* 0x000fc60007f1e0ff */
[----:B------:R-:W1:Y:S02]  /*0dd0*/  LDC R16, c[0x0][0x618] ;  /* 0x00018600ff107b82 */ /* 0x000e640000000800 */
[----:B------:R-:W-:Y:S02]  /*0de0*/  IMAD.X R7, RZ, RZ, ~R7, P0 ;  /* 0x000000ffff077224 */ /* 0x000fe400000e0e07 */
[----:B------:R-:W-:-:S04]  /*0df0*/  IMAD.WIDE.U32 R10, R9, R24, R2 ;  /* 0x00000018090a7225 */ /* 0x000fc800078e0002 */
[----:B------:R-:W2:Y:S01]  /*0e00*/  LDC R15, c[0x0][0x608] ;  /* 0x00018200ff0f7b82 */ /* 0x000ea20000000800 */
[----:B------:R-:W-:-:S04]  /*0e10*/  IMAD R14, R7, R24, RZ ;  /* 0x00000018070e7224 */ /* 0x000fc800078e02ff */
[----:B------:R-:W-:-:S03]  /*0e20*/  IMAD R7, R9, R25, R14 ;  /* 0x0000001909077224 */ /* 0x000fc600078e020e */
[----:B------:R-:W3:Y:S01]  /*0e30*/  LDC R22, c[0x0][0x658] ;  /* 0x00019600ff167b82 */ /* 0x000ee20000000800 */
[----:B------:R-:W-:Y:S01]  /*0e40*/  IMAD.IADD R7, R11, 0x1, R7 ;  /* 0x000000010b077824 */ /* 0x000fe200078e0207 */
[----:B0-----:R-:W-:-:S04]  /*0e50*/  ISETP.NE.U32.AND P0, PT, R26, RZ, PT ;  /* 0x000000ff1a00720c */ /* 0x001fc80003f05070 */
[----:B------:R-:W-:Y:S02]  /*0e60*/  ISETP.NE.AND.EX P0, PT, R27, RZ, PT, P0 ;  /* 0x000000ff1b00720c */ /* 0x000fe40003f05300 */
[----:B------:R-:W0:Y:S01]  /*0e70*/  LDC R18, c[0x0][0x600] ;  /* 0x00018000ff127b82 */ /* 0x000e220000000800 */
[-CC-:B-1----:R-:W-:Y:S02]  /*0e80*/  SHF.R.U64 R19, R10, R16.reuse, R7.reuse ;  /* 0x000000100a137219 */ /* 0x182fe40000001207 */
[----:B------:R-:W-:Y:S01]  /*0e90*/  SHF.R.U32.HI R10, RZ, R16, R7 ;  /* 0x00000010ff0a7219 */ /* 0x000fe20000011607 */
[----:B------:R-:W-:-:S04]  /*0ea0*/  IMAD.MOV.U32 R7, RZ, RZ, -0x1 ;  /* 0xffffffffff077424 */ /* 0x000fc800078e00ff */
[----:B------:R-:W1:Y:S01]  /*0eb0*/  LDC R21, c[0x0][0x648] ;  /* 0x00019200ff157b82 */ /* 0x000e620000000800 */
[-CC-:B--2---:R-:W-:Y:S02]  /*0ec0*/  SHF.R.U64 R16, R19, R15.reuse, R10.reuse ;  /* 0x0000000f13107219 */ /* 0x184fe4000000120a */
[----:B------:R-:W-:-:S05]  /*0ed0*/  SHF.R.U32.HI R9, RZ, R15, R10 ;  /* 0x0000000fff097219 */ /* 0x000fca000001160a */
[----:B------:R-:W2:Y:S01]  /*0ee0*/  LDC R24, c[0x0][0x638] ;  /* 0x00018e00ff187b82 */ /* 0x000ea20000000800 */
[-CC-:B---3--:R-:W-:Y:S02]  /*0ef0*/  SHF.R.U64 R20, R16, R22.reuse, R9.reuse ;  /* 0x0000001610147219 */ /* 0x188fe40000001209 */
[-C--:B------:R-:W-:Y:S02]  /*0f00*/  SHF.L.U32 R7, R7, R22.reuse, RZ ;  /* 0x0000001607077219 */ /* 0x080fe400000006ff */
[----:B------:R-:W-:Y:S01]  /*0f10*/  SHF.R.U32.HI R9, RZ, R22, R9 ;  /* 0x00000016ff097219 */ /* 0x000fe20000011609 */
[----:B------:R-:W-:Y:S01]  /*0f20*/  IMAD.MOV.U32 R8, RZ, RZ, R20 ;  /* 0x000000ffff087224 */ /* 0x000fe200078e0014 */
[----:B------:R-:W-:Y:S01]  /*0f30*/  LOP3.LUT R13, RZ, R7, RZ, 0x33, !PT ;  /* 0x00000007ff0d7212 */ /* 0x000fe200078e33ff */
[----:B------:R-:W3:Y:S01]  /*0f40*/  LDC R25, c[0x0][0x610] ;  /* 0x00018400ff197b82 */ /* 0x000ee20000000800 */
[----:B------:R-:W-:Y:S05]  /*0f50*/  @!P0 BRA `(.L_x_11) ;  /* 0x0000000000288947 */ /* 0x000fea0003800000 */
[----:B------:R-:W4:Y:S02]  /*0f60*/  LDC R7, c[0x0][0x64c] ;  /* 0x00019300ff077b82 */ /* 0x000f240000000800 */
[----:B----4-:R-:W-:-:S05]  /*0f70*/  IADD3 R7, P0, R20, R7, RZ ;  /* 0x0000000714077210 */ /* 0x010fca0007f1e0ff */
        /* <DEDUP_REMOVED lines=8> */
.L_x_11:
[----:B-1----:R-:W-:Y:S01]  /*1000*/  SHF.R.U64 R9, R8, R21, R9 ;  /* 0x0000001508097219 */ /* 0x002fe20000001209 */
[----:B0-----:R-:W-:Y:S01]  /*1010*/  VIADD R10, R18, 0xffffffff ;  /* 0xffffffff120a7836 */ /* 0x001fe20000000000 */
[----:B------:R-:W-:Y:S01]  /*1020*/  SHF.L.U32 R7, R23, R22, RZ ;  /* 0x0000001617077219 */ /* 0x000fe200000006ff */
[----:B------:R-:W-:Y:S01]  /*1030*/  IMAD.MOV.U32 R14, RZ, RZ, 0x1 ;  /* 0x00000001ff0e7424 */ /* 0x000fe200078e00ff */
[----:B------:R-:W-:Y:S01]  /*1040*/  LOP3.LUT R8, R16, R13, RZ, 0xc0, !PT ;  /* 0x0000000d10087212 */ /* 0x000fe200078ec0ff */
[----:B------:R-:W-:Y:S01]  /*1050*/  IMAD.MOV R11, RZ, RZ, -R9 ;  /* 0x000000ffff0b7224 */ /* 0x000fe200078e0a09 */
[----:B------:R-:W-:Y:S02]  /*1060*/  SEL R12, R12, R29, !P3 ;  /* 0x0000001d0c0c7207 */ /* 0x000fe40005800000 */
[----:B------:R-:W-:Y:S01]  /*1070*/  LOP3.LUT R10, R19, R10, RZ, 0xc0, !PT ;  /* 0x0000000a130a7212 */ /* 0x000fe200078ec0ff */
[----:B------:R-:W-:Y:S02]  /*1080*/  IMAD R9, R7, R9, R8 ;  /* 0x0000000907097224 */ /* 0x000fe400078e0208 */
[----:B--2---:R-:W-:-:S02]  /*1090*/  IMAD R7, R11, R24, R20 ;  /* 0x000000180b077224 */ /* 0x004fc400078e0214 */
[----:B---3--:R-:W-:Y:S02]  /*10a0*/  IMAD R12, R9, R25, R12 ;  /* 0x00000019090c7224 */ /* 0x008fe400078e020c */
[----:B------:R-:W-:-:S05]  /*10b0*/  IMAD R7, R7, R18, R10 ;  /* 0x0000001207077224 */ /* 0x000fca00078e020a */
[----:B------:R-:W-:Y:S02]  /*10c0*/  SEL R11, R7, R12, !P3 ;  /* 0x0000000c070b7207 */ /* 0x000fe40005800000 */
[----:B------:R-:W-:Y:S01]  /*10d0*/  SEL R10, R12, R7, !P3 ;  /* 0x000000070c0a7207 */ /* 0x000fe20005800000 */
[----:B------:R-:W-:-:S07]  /*10e0*/  IMAD.MOV.U32 R7, RZ, RZ, R28 ;  /* 0x000000ffff077224 */ /* 0x000fce00078e001c */
.L_x_9:
[----:B------:R-:W-:-:S08]  /*10f0*/  NOP ;  /* 0x0000000000007918 */ /* 0x000fd00000000000 */
[----:B------:R-:W0:Y:S02]  /*1100*/  USETMAXREG.TRY_ALLOC.CTAPOOL UP0, 0xe8 ;  /* 0x000000e8000079c8 */ /* 0x000e240008000600 */
[----:B0-----:R-:W-:-:S13]  /*1110*/  PLOP3.LUT P0, PT, PT, PT, UP0, 0x80, 0x0 ;  /* 0x000000000000781c */ /* 0x001fda0003f0f008 */
[----:B------:R-:W-:Y:S05]  /*1120*/  @!P0 BRA `(.L_x_9) ;  /* 0xfffffffc00f08947 */ /* 0x000fea000383ffff */
[----:B------:R-:W-:Y:S01]  /*1130*/  ULDC.64 UR4, c[0x0][0x598] ;  /* 0x0001660000047ab9 */ /* 0x000fe20000000a00 */
[----:B------:R-:W-:Y:S01]  /*1140*/  ULDC.64 UR16, c[0x0][0x208] ;  /* 0x0000820000107ab9 */ /* 0x000fe20000000a00 */
[----:B------:R-:W-:-:S04]  /*1150*/  ISETP.NE.U32.AND P0, PT, RZ, UR4, PT ;  /* 0x00000004ff007c0c */ /* 0x000fc8000bf05070 */
[----:B------:R-:W-:-:S13]  /*1160*/  ISETP.NE.AND.EX P0, PT, RZ, UR5, PT, P0 ;  /* 0x00000005ff007c0c */ /* 0x000fda000bf05300 */
[----:B------:R-:W-:Y:S05]  /*1170*/  @!P0 BRA `(.L_x_12) ;  /* 0x00000000001c8947 */ /* 0x000fea0003800000 */
[----:B------:R-:W0:Y:S02]  /*1180*/  LDC.64 R8, c[0x0][0x598] ;  /* 0x00016600ff087b82 */ /* 0x000e240000000a00 */
[----:B0-----:R-:W2:Y:S02]  /*1190*/  LDG.E.64 R8, desc[UR16][R8.64] ;  /* 0x0000001008087981 */ /* 0x001ea4000c1e1b00 */
[----:B--2---:R-:W-:-:S04]  /*11a0*/  ISETP.NE.U32.AND P0, PT, R8, RZ, PT ;  /* 0x000000ff0800720c */ /* 0x004fc80003f05070 */
[----:B------:R-:W-:-:S13]  /*11b0*/  ISETP.NE.AND.EX P0, PT, R9, RZ, PT, P0 ;  /* 0x000000ff0900720c */ /* 0x000fda0003f05300 */
[----:B------:R-:W-:Y:S05]  /*11c0*/  @!P0 BRA `(.L_x_12) ;  /* 0x0000000000088947 */ /* 0x000fea0003800000 */
[----:B------:R0:W5:Y:S01]  /*11d0*/  LD.E R8, desc[UR16][R8.64] ;  /* 0x0000001008087980 */ /* 0x000162000c101900 */
[----:B------:R-:W-:Y:S05]  /*11e0*/  BRA `(.L_x_13) ;  /* 0x0000000000207947 */ /* 0x000fea0003800000 */
.L_x_12:
[----:B------:R-:W-:Y:S02]  /*11f0*/  ULDC.64 UR4, c[0x0][0x588] ;  /* 0x0001620000047ab9 */ /* 0x000fe40000000a00 */
[----:B------:R-:W-:-:S04]  /*1200*/  ISETP.NE.U32.AND P0, PT, RZ, UR4, PT ;  /* 0x00000004ff007c0c */ /* 0x000fc8000bf05070 */
[----:B------:R-:W-:-:S13]  /*1210*/  ISETP.NE.AND.EX P0, PT, RZ, UR5, PT, P0 ;  /* 0x00000005ff007c0c */ /* 0x000fda000bf05300 */
[----:B------:R-:W-:Y:S05]  /*1220*/  @!P0 BRA `(.L_x_14) ;  /* 0x00000000000c8947 */ /* 0x000fea0003800000 */
[----:B------:R-:W0:Y:S02]  /*1230*/  LDC.64 R8, c[0x0][0x588] ;  /* 0x00016200ff087b82 */ /* 0x000e240000000a00 */
[----:B0-----:R1:W5:Y:S01]  /*1240*/  LDG.E R8, desc[UR16][R8.64] ;  /* 0x0000001008087981 */ /* 0x001362000c1e1900 */
[----:B------:R-:W-:Y:S05]  /*1250*/  BRA `(.L_x_13) ;  /* 0x0000000000047947 */ /* 0x000fea0003800000 */
.L_x_14:
[----:B------:R-:W2:Y:S02]  /*1260*/  LDC R8, c[0x0][0x580] ;  /* 0x00016000ff087b82 */ /* 0x000ea40000000800 */
.L_x_13:
[----:B------:R-:W-:Y:S02]  /*1270*/  ULDC.64 UR4, c[0x0][0x5a0] ;  /* 0x0001680000047ab9 */ /* 0x000fe40000000a00 */
[----:B------:R-:W-:-:S04]  /*1280*/  ISETP.NE.U32.AND P0, PT, RZ, UR4, PT ;  /* 0x00000004ff007c0c */ /* 0x000fc8000bf05070 */
[----:B------:R-:W-:-:S13]  /*1290*/  ISETP.NE.AND.EX P0, PT, RZ, UR5, PT, P0 ;  /* 0x00000005ff007c0c */ /* 0x000fda000bf05300 */
[----:B------:R-:W-:Y:S05]  /*12a0*/  @!P0 BRA `(.L_x_15) ;  /* 0x00000000001c8947 */ /* 0x000fea0003800000 */
[----:B------:R-:W3:Y:S02]  /*12b0*/  LDC.64 R12, c[0x0][0x5a0] ;  /* 0x00016800ff0c7b82 */ /* 0x000ee40000000a00 */
[----:B---3--:R-:W3:Y:S02]  /*12c0*/  LDG.E.64 R12, desc[UR16][R12.64] ;  /* 0x000000100c0c7981 */ /* 0x008ee4000c1e1b00 */
[----:B---3--:R-:W-:-:S04]  /*12d0*/  ISETP.NE.U32.AND P0, PT, R12, RZ, PT ;  /* 0x000000ff0c00720c */ /* 0x008fc80003f05070 */
[----:B------:R-:W-:-:S13]  /*12e0*/  ISETP.NE.AND.EX P0, PT, R13, RZ, PT, P0 ;  /* 0x000000ff0d00720c */ /* 0x000fda0003f05300 */
[----:B------:R-:W-:Y:S05]  /*12f0*/  @!P0 BRA `(.L_x_15) ;  /* 0x0000000000088947 */ /* 0x000fea0003800000 */
[----:B01----:R0:W5:Y:S01]  /*1300*/  LD.E R9, desc[UR16][R12.64] ;  /* 0x000000100c097980 */ /* 0x003162000c101900 */
[----:B------:R-:W-:Y:S05]  /*1310*/  BRA `(.L_x_16) ;  /* 0x0000000000207947 */ /* 0x000fea0003800000 */
.L_x_15:
[----:B------:R-:W-:Y:S02]  /*1320*/  ULDC.64 UR4, c[0x0][0x590] ;  /* 0x0001640000047ab9 */ /* 0x000fe40000000a00 */
[----:B------:R-:W-:-:S04]  /*1330*/  ISETP.NE.U32.AND P0, PT, RZ, UR4, PT ;  /* 0x00000004ff007c0c */ /* 0x000fc8000bf05070 */
[----:B------:R-:W-:-:S13]  /*1340*/  ISETP.NE.AND.EX P0, PT, RZ, UR5, PT, P0 ;  /* 0x00000005ff007c0c */ /* 0x000fda000bf05300 */
[----:B------:R-:W-:Y:S05]  /*1350*/  @!P0 BRA `(.L_x_17) ;  /* 0x00000000000c8947 */ /* 0x000fea0003800000 */
[----:B------:R-:W0:Y:S02]  /*1360*/  LDC.64 R12, c[0x0][0x590] ;  /* 0x00016400ff0c7b82 */ /* 0x000e240000000a00 */
[----:B01----:R1:W5:Y:S01]  /*1370*/  LDG.E R9, desc[UR16][R12.64] ;  /* 0x000000100c097981 */ /* 0x003362000c1e1900 */
[----:B------:R-:W-:Y:S05]  /*1380*/  BRA `(.L_x_16) ;  /* 0x0000000000047947 */ /* 0x000fea0003800000 */
.L_x_17:
[----:B01----:R-:W3:Y:S02]  /*1390*/  LDC R9, c[0x0][0x584] ;  /* 0x00016100ff097b82 */ /* 0x003ee40000000800 */
.L_x_16:
[----:B------:R-:W-:-:S13]  /*13a0*/  LOP3.LUT P0, RZ, R14, 0xff, RZ, 0xc0, !PT ;  /* 0x000000ff0eff7812 */ /* 0x000fda000780c0ff */
[----:B------:R-:W-:Y:S05]  /*13b0*/  @!P0 EXIT ;  /* 0x000000000000894d */ /* 0x000fea0003800000 */
[----:B------:R-:W-:Y:S01]  /*13c0*/  ULDC UR4, c[0x0][0x28c] ;  /* 0x0000a30000047ab9 */ /* 0x000fe20000000800 */
[----:B------:R-:W-:Y:S01]  /*13d0*/  LOP3.LUT R144, R4, 0x1, RZ, 0xfc, !PT ;  /* 0x0000000104907812 */ /* 0x000fe200078efcff */
[----:B------:R-:W-:-:S04]  /*13e0*/  UIADD3 UR4, UR4, 0x1f, URZ ;  /* 0x0000001f04047890 */ /* 0x000fc8000fffe03f */
[----:B------:R-:W-:-:S04]  /*13f0*/  USHF.R.S32.HI UR5, URZ, 0x1f, UR4 ;  /* 0x0000001f3f057899 */ /* 0x000fc80008011404 */
[----:B------:R-:W-:-:S03]  /*1400*/  ULEA.HI UR5, UR5, UR4, URZ, 0x5 ;  /* 0x0000000405057291 */ /* 0x000fc6000f8f283f */
[----:B------:R-:W-:Y:S01]  /*1410*/  UMOV UR4, URZ ;  /* 0x0000003f00047c82 */ /* 0x000fe20008000000 */
[----:B------:R-:W-:-:S03]  /*1420*/  USHF.R.S32.HI UR9, URZ, 0x5, UR5 ;  /* 0x000000053f097899 */ /* 0x000fc60008011405 */
[----:B------:R-:W-:-:S09]  /*1430*/  UMOV UR5, URZ ;  /* 0x0000003f00057c82 */ /* 0x000fd20008000000 */
.L_x_172:
[----:B01----:R-:W-:Y:S01]  /*1440*/  LOP3.LUT R12, R0, 0x80, RZ, 0xc0, !PT ;  /* 0x00000080000c7812 */ /* 0x003fe200078ec0ff */
[----:B------:R-:W0:Y:S01]  /*1450*/  S2UR UR13, SR_CgaCtaId ;  /* 0x00000000000d79c3 */ /* 0x000e220000008800 */
[----:B------:R-:W-:Y:S01]  /*1460*/  UMOV UR12, 0x400 ;  /* 0x00000400000c7882 */ /* 0x000fe20000000000 */
[----:B------:R-:W-:Y:S01]  /*1470*/  UMOV UR6, URZ ;  /* 0x0000003f00067c82 */ /* 0x000fe20008000000 */
[----:B------:R-:W-:Y:S01]  /*1480*/  SHF.R.U32.HI R12, RZ, 0x7, R12 ;  /* 0x00000007ff0c7819 */ /* 0x000fe2000001160c */
[----:B------:R-:W-:Y:S01]  /*1490*/  UMOV UR7, URZ ;  /* 0x0000003f00077c82 */ /* 0x000fe20008000000 */
[----:B------:R-:W-:Y:S01]  /*14a0*/  UMOV UR18, UR5 ;  /* 0x0000000500127c82 */ /* 0x000fe20008000000 */
[----:B------:R-:W-:Y:S02]  /*14b0*/  CS2R R20, SRZ ;  /* 0x0000000000147805 */ /* 0x000fe4000001ff00 */
[----:B------:R-:W-:Y:S01]  /*14c0*/  CS2R R18, SRZ ;  /* 0x0000000000127805 */ /* 0x000fe2000001ff00 */
[----:B------:R-:W1:Y:S01]  /*14d0*/  LDC R13, c[0x0][0x28c] ;  /* 0x0000a300ff0d7b82 */ /* 0x000e620000000800 */
[----:B----4-:R-:W4:Y:S01]  /*14e0*/  SHFL.IDX PT, R12, R12, RZ, 0x1f ;  /* 0x00001fff0c0c7589 */ /* 0x010f2200000e0000 */
[----:B------:R-:W-:-:S02]  /*14f0*/  CS2R R22, SRZ ;  /* 0x0000000000167805 */ /* 0x000fc4000001ff00 */
[----:B------:R-:W-:Y:S02]  /*1500*/  CS2R R88, SRZ ;  /* 0x0000000000587805 */ /* 0x000fe4000001ff00 */
[----:B------:R-:W-:Y:S02]  /*1510*/  CS2R R90, SRZ ;  /* 0x00000000005a7805 */ /* 0x000fe4000001ff00 */
[----:B------:R-:W-:Y:S02]  /*1520*/  CS2R R92, SRZ ;  /* 0x00000000005c7805 */ /* 0x000fe4000001ff00 */
[----:B------:R-:W-:Y:S02]  /*1530*/  CS2R R94, SRZ ;  /* 0x00000000005e7805 */ /* 0x000fe4000001ff00 */
[----:B------:R-:W-:Y:S02]  /*1540*/  CS2R R98, SRZ ;  /* 0x0000000000627805 */ /* 0x000fe4000001ff00 */
        /* <DEDUP_REMOVED lines=16> */
[----:B-1----:R-:W-:Y:S02]  /*1650*/  ISETP.GE.AND P0, PT, R13, 0x1, PT ;  /* 0x000000010d00780c */ /* 0x002fe40003f06270 */
[----:B------:R-:W-:Y:S02]  /*1660*/  CS2R R130, SRZ ;  /* 0x0000000000827805 */ /* 0x000fe4000001ff00 */
[----:B----4-:R-:W-:-:S02]  /*1670*/  R2UR UR8, R12 ;  /* 0x000000000c0872ca */ /* 0x010fc400000e0000 */
[----:B------:R-:W-:Y:S02]  /*1680*/  CS2R R132, SRZ ;  /* 0x0000000000847805 */ /* 0x000fe4000001ff00 */
[----:B------:R-:W-:Y:S02]  /*1690*/  CS2R R134, SRZ ;  /* 0x0000000000867805 */ /* 0x000fe4000001ff00 */
[----:B------:R-:W-:Y:S02]  /*16a0*/  CS2R R136, SRZ ;  /* 0x0000000000887805 */ /* 0x000fe4000001ff00 */
[----:B------:R-:W-:Y:S02]  /*16b0*/  CS2R R138, SRZ ;  /* 0x00000000008a7805 */ /* 0x000fe4000001ff00 */
[----:B------:R-:W-:Y:S02]  /*16c0*/  CS2R R140, SRZ ;  /* 0x00000000008c7805 */ /* 0x000fe4000001ff00 */
[----:B------:R-:W-:Y:S01]  /*16d0*/  CS2R R142, SRZ ;  /* 0x00000000008e7805 */ /* 0x000fe2000001ff00 */
[----:B------:R-:W-:Y:S01]  /*16e0*/  IMAD.MOV.U32 R145, RZ, RZ, RZ ;  /* 0x000000ffff917224 */ /* 0x000fe200078e00ff */
[----:B------:R-:W-:Y:S01]  /*16f0*/  CS2R R56, SRZ ;  /* 0x0000000000387805 */ /* 0x000fe2000001ff00 */
[----:B------:R-:W-:Y:S01]  /*1700*/  IMAD.MOV.U32 R147, RZ, RZ, RZ ;  /* 0x000000ffff937224 */ /* 0x000fe200078e00ff */
[----:B------:R-:W-:Y:S01]  /*1710*/  CS2R R58, SRZ ;  /* 0x00000000003a7805 */ /* 0x000fe2000001ff00 */
[----:B------:R-:W-:Y:S01]  /*1720*/  IMAD.U32 R16, RZ, RZ, UR4 ;  /* 0x00000004ff107e24 */ /* 0x000fe2000f8e00ff */
[----:B------:R-:W-:Y:S01]  /*1730*/  CS2R R60, SRZ ;  /* 0x00000000003c7805 */ /* 0x000fe2000001ff00 */
[----:B------:R-:W-:Y:S01]  /*1740*/  ULEA.HI UR10, UR8, UR8, URZ, 0x1 ;  /* 0x00000008080a7291 */ /* 0x000fe2000f8f083f */
[----:B------:R-:W-:-:S02]  /*1750*/  CS2R R62, SRZ ;  /* 0x00000000003e7805 */ /* 0x000fc4000001ff00 */
[----:B------:R-:W-:Y:S02]  /*1760*/  CS2R R64, SRZ ;  /* 0x0000000000407805 */ /* 0x000fe4000001ff00 */
[----:B------:R-:W-:Y:S01]  /*1770*/  CS2R R66, SRZ ;  /* 0x0000000000427805 */ /* 0x000fe2000001ff00 */
[----:B------:R-:W-:Y:S01]  /*1780*/  ULOP3.LUT UR11, UR10, 0x1ffffe, URZ, 0xc0, !UPT ;  /* 0x001ffffe0a0b7892 */ /* 0x000fe2000f8ec03f */
[----:B------:R-:W-:Y:S01]  /*1790*/  CS2R R68, SRZ ;  /* 0x0000000000447805 */ /* 0x000fe2000001ff00 */
[----:B0-----:R-:W-:Y:S01]  /*17a0*/  ULEA UR10, UR13, UR12, 0x18 ;  /* 0x0000000c0d0a7291 */ /* 0x001fe2000f8ec03f */
[----:B------:R-:W-:Y:S01]  /*17b0*/  CS2R R70, SRZ ;  /* 0x0000000000467805 */ /* 0x000fe2000001ff00 */
[----:B------:R-:W-:Y:S01]  /*17c0*/  UIADD3 UR11, UR8, -UR11, URZ ;  /* 0x8000000b080b7290 */ /* 0x000fe2000fffe03f */
[----:B------:R-:W-:Y:S02]  /*17d0*/  CS2R R72, SRZ ;  /* 0x0000000000487805 */ /* 0x000fe4000001ff00 */
[----:B------:R-:W-:Y:S01]  /*17e0*/  CS2R R74, SRZ ;  /* 0x00000000004a7805 */ /* 0x000fe2000001ff00 */
[----:B------:R-:W-:Y:S01]  /*17f0*/  UMOV UR8, URZ ;  /* 0x0000003f00087c82 */ /* 0x000fe20008000000 */
[----:B------:R-:W-:Y:S01]  /*1800*/  ULEA UR11, UR11, UR10, 0xb ;  /* 0x0000000a0b0b7291 */ /* 0x000fe2000f8e583f */
[----:B------:R-:W-:-:S02]  /*1810*/  CS2R R76, SRZ ;  /* 0x00000000004c7805 */ /* 0x000fc4000001ff00 */
[----:B------:R-:W-:Y:S02]  /*1820*/  CS2R R78, SRZ ;  /* 0x00000000004e7805 */ /* 0x000fe4000001ff00 */
[----:B------:R-:W-:Y:S01]  /*1830*/  CS2R R80, SRZ ;  /* 0x0000000000507805 */ /* 0x000fe2000001ff00 */
[----:B------:R-:W-:Y:S01]  /*1840*/  UIADD3 UR11, UR11, 0x280, URZ ;  /* 0x000002800b0b7890 */ /* 0x000fe2000fffe03f */
[----:B------:R-:W-:Y:S02]  /*1850*/  CS2R R82, SRZ ;  /* 0x0000000000527805 */ /* 0x000fe4000001ff00 */
[----:B------:R-:W-:Y:S02]  /*1860*/  CS2R R84, SRZ ;  /* 0x0000000000547805 */ /* 0x000fe4000001ff00 */
[----:B------:R-:W-:Y:S01]  /*1870*/  CS2R R86, SRZ ;  /* 0x0000000000567805 */ /* 0x000fe2000001ff00 */
[----:B------:R-:W-:Y:S01]  /*1880*/  USHF.R.U32.HI UR11, URZ, 0x4, UR11 ;  /* 0x000000043f0b7899 */ /* 0x000fe2000801160b */
[----:B------:R-:W-:-:S02]  /*1890*/  CS2R R24, SRZ ;  /* 0x0000000000187805 */ /* 0x000fc4000001ff00 */
[----:B------:R-:W-:Y:S02]  /*18a0*/  CS2R R26, SRZ ;  /* 0x00000000001a7805 */ /* 0x000fe4000001ff00 */
[----:B------:R-:W-:Y:S01]  /*18b0*/  CS2R R28, SRZ ;  /* 0x00000000001c7805 */ /* 0x000fe2000001ff00 */
[----:B------:R-:W-:Y:S01]  /*18c0*/  ULOP3.LUT UR11, UR11, 0x3fff, URZ, 0xc0, !UPT ;  /* 0x00003fff0b0b7892 */ /* 0x000fe2000f8ec03f */
        /* <DEDUP_REMOVED lines=12> */
[----:B------:R-:W-:Y:S01]  /*1990*/  CS2R R54, SRZ ;  /* 0x0000000000367805 */ /* 0x000fe2000001ff00 */
[----:B--23--:R-:W-:Y:S06]  /*19a0*/  @!P0 BRA `(.L_x_18) ;  /* 0x0000000800308947 */ /* 0x00cfec0003800000 */
[----:B------:R-:W-:-:S13]  /*19b0*/  ISETP.NE.AND P1, PT, R144, 0x3, PT ;  /* 0x000000039000780c */ /* 0x000fda0003f25270 */
[----:B------:R-:W-:Y:S05]  /*19c0*/  @!P1 BRA `(.L_x_19) ;  /* 0x0000000000049947 */ /* 0x000fea0003800000 */
[----:B------:R-:W-:Y:S01]  /*19d0*/  BPT.TRAP 0x1 ;  /* 0x000000040000795c */ /* 0x000fe20000300000 */
.L_x_19:
[----:B------:R-:W-:Y:S01]  /*19e0*/  ULEA UR7, UR5, UR10, 0x3 ;  /* 0x0000000a05077291 */ /* 0x000fe2000f8e183f */
[----:B------:R-:W-:-:S05]  /*19f0*/  IMAD.U32 R12, RZ, RZ, UR4 ;  /* 0x00000004ff0c7e24 */ /* 0x000fca000f8e00ff */
[----:B------:R-:W-:-:S04]  /*1a00*/  SHF.L.U32 R12, R12, 0x1f, RZ ;  /* 0x0000001f0c0c7819 */ /* 0x000fc800000006ff */
[----:B------:R0:W1:Y:S01]  /*1a10*/  SYNCS.PHASECHK.TRANS64.TRYWAIT P0, [UR7], R12 ;  /* 0x0000000cff0075a7 */ /* 0x0000620008000147 */
[----:B------:R-:W-:Y:S05]  /*1a20*/  @!P1 BRA `(.L_x_20) ;  /* 0x0000000000049947 */ /* 0x000fea0003800000 */
[----:B------:R-:W-:Y:S01]  /*1a30*/  BPT.TRAP 0x1 ;  /* 0x000000040000795c */ /* 0x000fe20000300000 */
.L_x_20:
[----:B------:R-:W-:Y:S01]  /*1a40*/  UMOV UR6, 0x1 ;  /* 0x0000000100067882 */ /* 0x000fe20000000000 */
[----:B------:R-:W-:Y:S01]  /*1a50*/  IMAD.MOV.U32 R20, RZ, RZ, RZ ;  /* 0x000000ffff147224 */ /* 0x000fe200078e00ff */
[----:B-1----:R-:W-:Y:S06]  /*1a60*/  @P0 BRA `(.L_x_21) ;  /* 0x0000000000080947 */ /* 0x002fec0003800000 */
[----:B------:R-:W1:Y:S02]  /*1a70*/  SYNCS.PHASECHK.TRANS64.TRYWAIT P0, [UR7], R12 ;  /* 0x0000000cff0075a7 */ /* 0x000e640008000147 */
[----:B-1----:R-:W-:Y:S05]  /*1a80*/  @!P0 BRA `(.L_x_22) ;  /* 0x0000008800088947 */ /* 0x002fea0003800000 */
.L_x_21:
[----:B------:R-:W-:Y:S01]  /*1a90*/  UIADD3 UR7, UR10, 0x2c280, URZ ;  /* 0x0002c2800a077890 */ /* 0x000fe2000fffe03f */
[----:B------:R-:W-:Y:S01]  /*1aa0*/  WARPGROUP.ARRIVE ;  /* 0x00000000000079c5 */ /* 0x000fe20000000000 */
[----:B------:R-:W-:Y:S01]  /*1ab0*/  ULOP3.LUT UR12, UR11, 0x10000, URZ, 0xfc, !UPT ;  /* 0x000100000b0c7892 */ /* 0x000fe2000f8efc3f */
[----:B------:R-:W-:Y:S01]  /*1ac0*/  IMAD.MOV.U32 R21, RZ, RZ, RZ ;  /* 0x000000ffff157224 */ /* 0x000fe200078e00ff */
[----:B------:R-:W-:Y:S01]  /*1ad0*/  USHF.R.U32.HI UR7, URZ, 0x4, UR7 ;  /* 0x000000043f077899 */ /* 0x000fe20008011607 */
[----:B------:R-:W-:Y:S01]  /*1ae0*/  CS2R R18, SRZ ;  /* 0x0000000000127805 */ /* 0x000fe2000001ff00 */
[----:B------:R-:W-:Y:S01]  /*1af0*/  ULEA UR12, UR5, UR12, 0x9 ;  /* 0x0000000c050c7291 */ /* 0x000fe2000f8e483f */
[----:B------:R-:W-:Y:S01]  /*1b00*/  CS2R R22, SRZ ;  /* 0x0000000000167805 */ /* 0x000fe2000001ff00 */
[----:B------:R-:W-:Y:S01]  /*1b10*/  ULOP3.LUT UR7, UR7, 0x3fff, URZ, 0xc0, !UPT ;  /* 0x00003fff07077892 */ /* 0x000fe2000f8ec03f */
[----:B------:R-:W-:Y:S01]  /*1b20*/  CS2R R88, SRZ ;  /* 0x0000000000587805 */ /* 0x000fe2000001ff00 */
[----:B------:R-:W-:Y:S01]  /*1b30*/  UMOV UR13, 0xc0000010 ;  /* 0xc0000010000d7882 */ /* 0x000fe20000000000 */
[----:B------:R-:W-:Y:S01]  /*1b40*/  UMOV UR15, 0xc0000010 ;  /* 0xc0000010000f7882 */ /* 0x000fe20000000000 */
[----:B------:R-:W-:Y:S01]  /*1b50*/  ULOP3.LUT UR7, UR7, 0x10000, URZ, 0xfc, !UPT ;  /* 0x0001000007077892 */ /* 0x000fe2000f8efc3f */
[----:B------:R-:W-:-:S02]  /*1b60*/  CS2R R90, SRZ ;  /* 0x00000000005a7805 */ /* 0x000fc4000001ff00 */
[----:B------:R-:W-:Y:S02]  /*1b70*/  CS2R R92, SRZ ;  /* 0x00000000005c7805 */ /* 0x000fe4000001ff00 */
[----:B------:R-:W-:Y:S01]  /*1b80*/  CS2R R94, SRZ ;  /* 0x00000000005e7805 */ /* 0x000fe2000001ff00 */
[----:B------:R-:W-:Y:S01]  /*1b90*/  ULEA UR14, UR5, UR7, 0x7 ;  /* 0x00000007050e7291 */ /* 0x000fe2000f8e383f */
[----:B------:R-:W-:Y:S01]  /*1ba0*/  CS2R R98, SRZ ;  /* 0x0000000000627805 */ /* 0x000fe2000001ff00 */
[----:B------:R-:W-:Y:S01]  /*1bb0*/  UIADD3 UR7, UR12, 0x100, URZ ;  /* 0x000001000c077890 */ /* 0x000fe2000fffe03f */
[----:B------:R-:W-:Y:S02]  /*1bc0*/  CS2R R96, SRZ ;  /* 0x0000000000607805 */ /* 0x000fe4000001ff00 */
[----:B------:R-:W-:Y:S02]  /*1bd0*/  CS2R R100, SRZ ;  /* 0x0000000000647805 */ /* 0x000fe4000001ff00 */
[----:B------:R-:W-:-:S02]  /*1be0*/  CS2R R102, SRZ ;  /* 0x0000000000667805 */ /* 0x000fc4000001ff00 */
[----:B------:R-:W-:Y:S02]  /*1bf0*/  CS2R R104, SRZ ;  /* 0x0000000000687805 */ /* 0x000fe4000001ff00 */
[----:B------:R-:W-:Y:S02]  /*1c00*/  CS2R R106, SRZ ;  /* 0x00000000006a7805 */ /* 0x000fe4000001ff00 */
[----:B------:R-:W-:Y:S01]  /*1c10*/  CS2R R110, SRZ ;  /* 0x00000000006e7805 */ /* 0x000fe2000001ff00 */
[----:B------:R-:W-:Y:S01]  /*1c20*/  QGMMA.64x64x32.F32.E4M3.E4M3 R56, gdesc[UR12], RZ, !UPT ;  /* 0x00e000000c3879f3 */ /* 0x000fe2000c7008ff */
[----:B------:R-:W-:Y:S01]  /*1c30*/  UMOV UR12, UR7 ;  /* 0x00000007000c7c82 */ /* 0x000fe20008000000 */
[----:B------:R-:W-:Y:S01]  /*1c40*/  ULDC UR7, c[0x0][0x50c] ;  /* 0x0001430000077ab9 */ /* 0x000fe20000000800 */
[----:B------:R-:W-:Y:S01]  /*1c50*/  UMOV UR13, 0xc0000010 ;  /* 0xc0000010000d7882 */ /* 0x000fe20000000000 */
[----:B------:R-:W-:Y:S01]  /*1c60*/  UISETP.NE.AND UP0, UPT, UR7, 0x1, UPT ;  /* 0x000000010700788c */ /* 0x000fe2000bf05270 */
[----:B------:R-:W-:Y:S01]  /*1c70*/  QGMMA.64x64x32.F32.E4M3.E4M3 R24, gdesc[UR12], RZ, !UPT, gsb0 ;  /* 0x00e000000c1879f3 */ /* 0x000fe2000c0008ff */
[----:B------:R-:W-:-:S02]  /*1c80*/  CS2R R108, SRZ ;  /* 0x00000000006c7805 */ /* 0x000fc4000001ff00 */
[----:B------:R-:W-:Y:S01]  /*1c90*/  CS2R R112, SRZ ;  /* 0x0000000000707805 */ /* 0x000fe2000001ff00 */
[----:B------:R-:W-:Y:S01]  /*1ca0*/  USEL UR7, URZ, 0x1, UP0 ;  /* 0x000000013f077887 */ /* 0x000fe20008000000 */
[----:B------:R-:W-:Y:S02]  /*1cb0*/  CS2R R114, SRZ ;  /* 0x0000000000727805 */ /* 0x000fe4000001ff00 */
[----:B------:R-:W-:Y:S02]  /*1cc0*/  CS2R R116, SRZ ;  /* 0x0000000000747805 */ /* 0x000fe4000001ff00 */
[----:B------:R-:W-:Y:S02]  /*1cd0*/  CS2R R118, SRZ ;  /* 0x0000000000767805 */ /* 0x000fe4000001ff00 */
[----:B------:R-:W-:Y:S02]  /*1ce0*/  CS2R R120, SRZ ;  /* 0x0000000000787805 */ /* 0x000fe4000001ff00 */
[----:B------:R-:W-:-:S02]  /*1cf0*/  CS2R R122, SRZ ;  /* 0x00000000007a7805 */ /* 0x000fc4000001ff00 */
[----:B------:R-:W-:Y:S02]  /*1d00*/  ISETP.NE.AND P0, PT, RZ, UR7, PT ;  /* 0x00000007ff007c0c */ /* 0x000fe4000bf05270 */
        /* <DEDUP_REMOVED lines=9> */
[----:B------:R-:W-:Y:S01]  /*1da0*/  CS2R R142, SRZ ;  /* 0x00000000008e7805 */ /* 0x000fe2000001ff00 */
[----:B------:R-:W-:Y:S02]  /*1db0*/  IMAD.MOV.U32 R145, RZ, RZ, RZ ;  /* 0x000000ffff917224 */ /* 0x000fe400078e00ff */
[----:B------:R-:W-:Y:S01]  /*1dc0*/  IMAD.MOV.U32 R147, RZ, RZ, RZ ;  /* 0x000000ffff937224 */ /* 0x000fe200078e00ff */
[----:B------:R-:W-:Y:S06]  /*1dd0*/  @!P0 BRA `(.L_x_23) ;  /* 0x0000000400088947 */ /* 0x000fec0003800000 */
[----:B------:R-:W-:Y:S02]  /*1de0*/  WARPGROUP.DEPBAR.LE gsb0, 0x0 ;  /* 0x00008000000079c5 */ /* 0x000fe40000010000 */
[----:B------:R-:W-:-:S01]  /*1df0*/  FADD R147, RZ, R56 ;  /* 0x00000038ff937221 */ /* 0x000fc20000000000 */
[----:B------:R-:W-:Y:S01]  /*1e00*/  FADD R142, RZ, R57 ;  /* 0x00000039ff8e7221 */ /* 0x000fe20000000000 */
        /* <DEDUP_REMOVED lines=62> */
[----:B------:R-:W-:-:S06]  /*21f0*/  UMOV UR6, URZ ;  /* 0x0000003f00067c82 */ /* 0x000fcc0008000000 */
.L_x_23:
[----:B------:R-:W-:-:S04]  /*2200*/  UIADD3 UR18, UR5, 0x1, URZ ;  /* 0x0000000105127890 */ /* 0x000fc8000fffe03f */
[----:B------:R-:W-:-:S04]  /*2210*/  UISETP.NE.AND UP0, UPT, UR18, 0x16, UPT ;  /* 0x000000161200788c */ /* 0x000fc8000bf05270 */
[----:B------:R-:W-:Y:S02]  /*2220*/  USEL UR8, URZ, 0x1, UP0 ;  /* 0x000000013f087887 */ /* 0x000fe40008000000 */
[----:B------:R-:W-:Y:S02]  /*2230*/  USEL UR18, UR18, URZ, UP0 ;  /* 0x0000003f12127287 */ /* 0x000fe40008000000 */
[----:B------:R-:W-:-:S06]  /*2240*/  ULOP3.LUT UR8, UR4, UR8, URZ, 0x3c, !UPT ;  /* 0x0000000804087292 */ /* 0x000fcc000f8e3c3f */
[----:B------:R-:W-:Y:S01]  /*2250*/  IMAD.U32 R16, RZ, RZ, UR8 ;  /* 0x00000008ff107e24 */ /* 0x000fe2000f8e00ff */
[----:B------:R-:W-:-:S06]  /*2260*/  UMOV UR8, 0x1 ;  /* 0x0000000100087882 */ /* 0x000fcc0000000000 */
.L_x_18:
[----:B------:R-:W-:-:S04]  /*2270*/  UISETP.LT.AND UP0, UPT, UR9, 0x1, UPT ;  /* 0x000000010900788c */ /* 0x000fc8000bf01270 */
[----:B------:R-:W-:-:S04]  /*2280*/  USEL UR12, UR9, 0x1, UP0 ;  /* 0x00000001090c7887 */ /* 0x000fc80008000000 */
[----:B------:R-:W-:-:S04]  /*2290*/  UIADD3 UR12, UR9, -UR12, URZ ;  /* 0x8000000c090c7290 */ /* 0x000fc8000fffe03f */
[----:B------:R-:W-:-:S06]  /*22a0*/  UISETP.GE.AND UP0, UPT, UR12, 0x1, UPT ;  /* 0x000000010c00788c */ /* 0x000fcc000bf06270 */
[----:B------:R-:W-:-:S13]  /*22b0*/  PLOP3.LUT P0, PT, PT, PT, UP0, 0x80, 0x0 ;  /* 0x000000000000781c */ /* 0x000fda0003f0f008 */
[----:B------:R-:W-:Y:S05]  /*22c0*/  @!P0 BRA `(.L_x_24) ;  /* 0x0000000800048947 */ /* 0x000fea0003800000 */
[----:B01----:R-:W-:Y:S01]  /*22d0*/  IMAD.U32 R12, RZ, RZ, UR12 ;  /* 0x0000000cff0c7e24 */ /* 0x003fe2000f8e00ff */
[----:B------:R-:W-:Y:S01]  /*22e0*/  ULDC UR19, c[0x0][0x50c] ;  /* 0x0001430000137ab9 */ /* 0x000fe20000000800 */
[----:B------:R-:W-:-:S07]  /*22f0*/  IMAD.U32 R13, RZ, RZ, UR5 ;  /* 0x00000005ff0d7e24 */ /* 0x000fce000f8e00ff */
.L_x_32:
[----:B------:R-:W-:-:S13]  /*2300*/  ISETP.NE.AND P1, PT, R144, 0x3, PT ;  /* 0x000000039000780c */ /* 0x000fda0003f25270 */
[----:B------:R-:W-:Y:S05]  /*2310*/  @!P1 BRA `(.L_x_25) ;  /* 0x0000000000049947 */ /* 0x000fea0003800000 */
[----:B------:R-:W-:Y:S01]  /*2320*/  BPT.TRAP 0x1 ;  /* 0x000000040000795c */ /* 0x000fe20000300000 */
.L_x_25:
[----:B------:R-:W0:Y:S01]  /*2330*/  S2UR UR12, SR_CgaCtaId ;  /* 0x00000000000c79c3 */ /* 0x000e220000008800 */
[----:B------:R-:W-:Y:S01]  /*2340*/  UMOV UR10, 0x400 ;  /* 0x00000400000a7882 */ /* 0x000fe20000000000 */
[----:B------:R-:W-:Y:S01]  /*2350*/  SHF.L.U32 R14, R16, 0x1f, RZ ;  /* 0x0000001f100e7819 */ /* 0x000fe200000006ff */
[----:B0-----:R-:W-:-:S04]  /*2360*/  ULEA UR10, UR12, UR10, 0x18 ;  /* 0x0000000a0c0a7291 */ /* 0x001fc8000f8ec03f */
[----:B------:R-:W-:-:S09]  /*2370*/  ULEA UR12, UR18, UR10, 0x3 ;  /* 0x0000000a120c7291 */ /* 0x000fd2000f8e183f */
[----:B------:R0:W1:Y:S01]  /*2380*/  SYNCS.PHASECHK.TRANS64.TRYWAIT P0, [UR12], R14 ;  /* 0x0000000eff0075a7 */ /* 0x000062000800014c */
[----:B------:R-:W-:Y:S05]  /*2390*/  @!P1 BRA `(.L_x_26) ;  /* 0x0000000000049947 */ /* 0x000fea0003800000 */
[----:B------:R-:W-:Y:S01]  /*23a0*/  BPT.TRAP 0x1 ;  /* 0x000000040000795c */ /* 0x000fe20000300000 */
.L_x_26:
[----:B-1----:R-:W-:Y:S05]  /*23b0*/  @P0 BRA `(.L_x_27) ;  /* 0x0000000000080947 */ /* 0x002fea0003800000 */
[----:B------:R-:W1:Y:S02]  /*23c0*/  SYNCS.PHASECHK.TRANS64.TRYWAIT P0, [UR12], R14 ;  /* 0x0000000eff0075a7 */ /* 0x000e64000800014c */
[----:B-1----:R-:W-:Y:S05]  /*23d0*/  @!P0 BRA `(.L_x_28) ;  /* 0x0000007c00cc8947 */ /* 0x002fea0003800000 */
.L_x_27:
[----:B------:R-:W-:Y:S01]  /*23e0*/  UIADD3 UR12, UR10, 0x2c280, URZ ;  /* 0x0002c2800a0c7890 */ /* 0x000fe2000fffe03f */
[----:B------:R-:W-:Y:S01]  /*23f0*/  WARPGROUP.ARRIVE ;  /* 0x00000000000079c5 */ /* 0x000fe20000000000 */
[----:B------:R-:W-:Y:S02]  /*2400*/  UISETP.NE.AND UP0, UPT, UR7, URZ, UPT ;  /* 0x0000003f0700728c */ /* 0x000fe4000bf05270 */
[----:B------:R-:W-:Y:S02]  /*2410*/  USHF.R.U32.HI UR12, URZ, 0x4, UR12 ;  /* 0x000000043f0c7899 */ /* 0x000fe4000801160c */
[----:B------:R-:W-:Y:S02]  /*2420*/  USEL UR8, UR8, URZ, !UP0 ;  /* 0x0000003f08087287 */ /* 0x000fe4000c000000 */
[----:B------:R-:W-:Y:S02]  /*2430*/  ULOP3.LUT UR7, UR12, 0x3fff, URZ, 0xc0, !UPT ;  /* 0x00003fff0c077892 */ /* 0x000fe4000f8ec03f */
[----:B------:R-:W-:-:S02]  /*2440*/  ULOP3.LUT UR12, UR11, 0x10000, URZ, 0xfc, !UPT ;  /* 0x000100000b0c7892 */ /* 0x000fc4000f8efc3f */
[----:B------:R-:W-:Y:S02]  /*2450*/  ULOP3.LUT UR7, UR7, 0x10000, URZ, 0xfc, !UPT ;  /* 0x0001000007077892 */ /* 0x000fe4000f8efc3f */
[----:B------:R-:W-:Y:S02]  /*2460*/  UISETP.NE.U32.AND UP0, UPT, UR8, URZ, UPT ;  /* 0x0000003f0800728c */ /* 0x000fe4000bf05070 */
[----:B------:R-:W-:Y:S02]  /*2470*/  ULEA UR12, UR18, UR12, 0x9 ;  /* 0x0000000c120c7291 */ /* 0x000fe4000f8e483f */
[----:B------:R-:W-:Y:S02]  /*2480*/  ULEA UR14, UR18, UR7, 0x7 ;  /* 0x00000007120e7291 */ /* 0x000fe4000f8e383f */
[----:B------:R-:W-:Y:S01]  /*2490*/  UIADD3 UR7, UR12, 0x100, URZ ;  /* 0x000001000c077890 */ /* 0x000fe2000fffe03f */
[----:B------:R-:W-:Y:S01]  /*24a0*/  UMOV UR13, 0xc0000010 ;  /* 0xc0000010000d7882 */ /* 0x000fe20000000000 */
[----:B------:R-:W-:Y:S01]  /*24b0*/  UMOV UR15, 0xc0000010 ;  /* 0xc0000010000f7882 */ /* 0x000fe20000000000 */
[----:B------:R-:W-:-:S04]  /*24c0*/  UIADD3 UR6, UR6, 0x1, URZ ;  /* 0x0000000106067890 */ /* 0x000fc8000fffe03f */
[----:B------:R-:W-:Y:S01]  /*24d0*/  QGMMA.64x64x32.F32.E4M3.E4M3 R56, gdesc[UR12], R56, UP0 ;  /* 0x00e000000c3879f3 */ /* 0x000fe2000bf00838 */
[----:B------:R-:W-:Y:S01]  /*24e0*/  UMOV UR12, UR7 ;  /* 0x00000007000c7c82 */ /* 0x000fe20008000000 */
[----:B------:R-:W-:Y:S02]  /*24f0*/  UMOV UR13, 0xc0000010 ;  /* 0xc0000010000d7882 */ /* 0x000fe40000000000 */
[----:B------:R-:W-:Y:S01]  /*2500*/  QGMMA.64x64x32.F32.E4M3.E4M3 R24, gdesc[UR12], R24, UP0, gsb0 ;  /* 0x00e000000c1879f3 */ /* 0x000fe2000b800818 */
[----:B------:R-:W-:-:S04]  /*2510*/  UISETP.NE.AND UP0, UPT, UR6, UR19, UPT ;  /* 0x000000130600728c */ /* 0x000fc8000bf05270 */
[----:B------:R-:W-:-:S06]  /*2520*/  USEL UR7, URZ, 0x1, UP0 ;  /* 0x000000013f077887 */ /* 0x000fcc0008000000 */
[----:B------:R-:W-:Y:S01]  /*2530*/  ISETP.NE.AND P0, PT, RZ, UR7, PT ;  /* 0x00000007ff007c0c */ /* 0x000fe2000bf05270 */
[----:B------:R-:W-:-:S12]  /*2540*/  WARPGROUP.DEPBAR.LE gsb0, 0x1 ;  /* 0x00008000000079c5 */ /* 0x000fd80000010100 */
[----:B------:R-:W-:Y:S05]  /*2550*/  @!P0 BRA `(.L_x_29) ;  /* 0x0000000400088947 */ /* 0x000fea0003800000 */
[----:B------:R-:W-:Y:S02]  /*2560*/  WARPGROUP.DEPBAR.LE gsb0, 0x0 ;  /* 0x00008000000079c5 */ /* 0x000fe40000010000 */
[----:B------:R-:W-:-:S01]  /*2570*/  FADD R147, R56, R147 ;  /* 0x0000009338937221 */ /* 0x000fc20000000000 */
[----:B------:R-:W-:Y:S01]  /*2580*/  FADD R142, R57, R142 ;  /* 0x0000008e398e7221 */ /* 0x000fe20000000000 */
        /* <DEDUP_REMOVED lines=62> */
[----:B------:R-:W-:-:S06]  /*2970*/  UMOV UR6, URZ ;  /* 0x0000003f00067c82 */ /* 0x000fcc0008000000 */
.L_x_29:
[----:B------:R-:W-:Y:S05]  /*2980*/  @!P1 BRA `(.L_x_30) ;  /* 0x0000000000049947 */ /* 0x000fea0003800000 */
[----:B------:R-:W-:Y:S01]  /*2990*/  BPT.TRAP 0x1 ;  /* 0x000000040000795c */ /* 0x000fe20000300000 */
.L_x_30:
[----:B------:R-:W-:-:S13]  /*29a0*/  ISETP.NE.AND P0, PT, R6, RZ, PT ;  /* 0x000000ff0600720c */ /* 0x000fda0003f05270 */
[----:B01----:R-:W-:-:S05]  /*29b0*/  @P0 LEA R14, R13, UR10, 0x3 ;  /* 0x0000000a0d0e0c11 */ /* 0x003fca000f8e18ff */
[----:B------:R-:W-:-:S05]  /*29c0*/  @P0 VIADD R14, R14, 0xb0 ;  /* 0x000000b00e0e0836 */ /* 0x000fca0000000000 */
[----:B------:R-:W-:-:S04]  /*29d0*/  @P0 PRMT R14, R5, 0x654, R14 ;  /* 0x00000654050e0816 */ /* 0x000fc8000000000e */
[----:B------:R0:W-:Y:S01]  /*29e0*/  @P0 SYNCS.ARRIVE.TRANS64.RED.A1T0 RZ, [R14+URZ], RZ ;  /* 0x000000ff0eff09a7 */ /* 0x0001e2000810043f */
[----:B------:R-:W-:-:S13]  /*29f0*/  ISETP.GT.U32.AND P0, PT, R4, 0x1, PT ;  /* 0x000000010400780c */ /* 0x000fda0003f04070 */
[----:B0-----:R-:W-:Y:S05]  /*2a00*/  @P0 BRA `(.L_x_31) ;  /* 0x0000000000040947 */ /* 0x001fea0003800000 */
[----:B------:R-:W-:Y:S01]  /*2a10*/  BPT.TRAP 0x1 ;  /* 0x000000040000795c */ /* 0x000fe20000300000 */
.L_x_31:
[----:B------:R-:W-:Y:S01]  /*2a20*/  UIADD3 UR18, UR18, 0x1, URZ ;  /* 0x0000000112127890 */ /* 0x000fe2000fffe03f */
[C---:B------:R-:W-:Y:S01]  /*2a30*/  ISETP.GT.AND P1, PT, R12.reuse, 0x1, PT ;  /* 0x000000010c00780c */ /* 0x040fe20003f24270 */
[----:B------:R-:W-:Y:S02]  /*2a40*/  VIADD R13, R13, 0x1 ;  /* 0x000000010d0d7836 */ /* 0x000fe40000000000 */
[----:B------:R-:W-:Y:S01]  /*2a50*/  UISETP.NE.AND UP0, UPT, UR18, 0x16, UPT ;  /* 0x000000161200788c */ /* 0x000fe2000bf05270 */
[----:B------:R-:W-:Y:S02]  /*2a60*/  VIADD R12, R12, 0xffffffff ;  /* 0xffffffff0c0c7836 */ /* 0x000fe40000000000 */
[C---:B------:R-:W-:Y:S01]  /*2a70*/  ISETP.NE.AND P0, PT, R13.reuse, 0x16, PT ;  /* 0x000000160d00780c */ /* 0x040fe20003f05270 */
[----:B------:R-:W-:Y:S02]  /*2a80*/  USEL UR8, URZ, 0x1, UP0 ;  /* 0x000000013f087887 */ /* 0x000fe40008000000 */
[----:B------:R-:W-:Y:S01]  /*2a90*/  USEL UR18, UR18, URZ, UP0 ;  /* 0x0000003f12127287 */ /* 0x000fe20008000000 */
[----:B------:R-:W-:-:S03]  /*2aa0*/  SEL R13, R13, RZ, P0 ;  /* 0x000000ff0d0d7207 */ /* 0x000fc60000000000 */
[----:B------:R-:W-:Y:S01]  /*2ab0*/  LOP3.LUT R16, R16, UR8, RZ, 0x3c, !PT ;  /* 0x0000000810107c12 */ /* 0x000fe2000f8e3cff */
[----:B------:R-:W-:Y:S01]  /*2ac0*/  UMOV UR8, 0x1 ;  /* 0x0000000100087882 */ /* 0x000fe20000000000 */
[----:B------:R-:W-:Y:S06]  /*2ad0*/  @P1 BRA `(.L_x_32) ;  /* 0xfffffff800081947 */ /* 0x000fec000383ffff */
.L_x_24:
[----:B------:R-:W-:Y:S01]  /*2ae0*/  UISETP.NE.AND UP0, UPT, UR6, URZ, UPT ;  /* 0x0000003f0600728c */ /* 0x000fe2000bf05270 */
[----:B01----:R-:W0:Y:S03]  /*2af0*/  LDC R12, c[0x0][0x28c] ;  /* 0x0000a300ff0c7b82 */ /* 0x003e260000000800 */
[----:B------:R-:W-:-:S06]  /*2b00*/  USEL UR6, URZ, 0x1, !UP0 ;  /* 0x000000013f067887 */ /* 0x000fcc000c000000 */
[----:B------:R-:W-:Y:S02]  /*2b10*/  ISETP.NE.AND P0, PT, RZ, UR6, PT ;  /* 0x00000006ff007c0c */ /* 0x000fe4000bf05270 */
[----:B0-----:R-:W-:-:S11]  /*2b20*/  ISETP.GE.AND P1, PT, R12, 0x1, PT ;  /* 0x000000010c00780c */ /* 0x001fd60003f26270 */
[----:B------:R-:W-:Y:S05]  /*2b30*/  @!P0 BRA `(.L_x_33) ;  /* 0x0000000400048947 */ /* 0x000fea0003800000 */
[----:B------:R-:W-:Y:S02]  /*2b40*/  WARPGROUP.DEPBAR.LE gsb0, 0x0 ;  /* 0x00008000000079c5 */ /* 0x000fe40000010000 */
[----:B------:R-:W-:Y:S01]  /*2b50*/  FADD R147, R56, R147 ;  /* 0x0000009338937221 */ /* 0x000fe20000000000 */
        /* <DEDUP_REMOVED lines=62> */
[----:B------:R-:W-:-:S07]  /*2f40*/  FADD R20, R20, R55 ;  /* 0x0000003714147221 */ /* 0x000fce0000000000 */
.L_x_33:
[----:B------:R-:W-:Y:S02]  /*2f50*/  WARPGROUP.DEPBAR.LE gsb0, 0x0 ;  /* 0x00008000000079c5 */ /* 0x000fe40000010000 */
[----:B------:R-:W-:Y:S05]  /*2f60*/  @!P1 BRA `(.L_x_34) ;  /* 0x0000000000549947 */ /* 0x000fea0003800000 */
[----:B------:R-:W-:-:S13]  /*2f70*/  ISETP.NE.AND P0, PT, R144, 0x3, PT ;  /* 0x000000039000780c */ /* 0x000fda0003f05270 */
[----:B------:R-:W-:Y:S05]  /*2f80*/  @!P0 BRA `(.L_x_35) ;  /* 0x0000000000048947 */ /* 0x000fea0003800000 */
[----:B------:R-:W-:Y:S01]  /*2f90*/  BPT.TRAP 0x1 ;  /* 0x000000040000795c */ /* 0x000fe20000300000 */
.L_x_35:
[----:B------:R-:W-:Y:S01]  /*2fa0*/  ISETP.NE.AND P0, PT, R6, RZ, PT ;  /* 0x000000ff0600720c */ /* 0x000fe20003f05270 */
[----:B------:R-:W-:Y:S01]  /*2fb0*/  BSSY B0, `(.L_x_36) ;  /* 0x000000e000007945 */ /* 0x000fe20003800000 */
[----:B------:R-:W-:-:S11]  /*2fc0*/  ISETP.GT.U32.AND P1, PT, R4, 0x1, PT ;  /* 0x000000010400780c */ /* 0x000fd60003f24070 */
[----:B------:R-:W-:Y:S05]  /*2fd0*/  @!P0 BRA `(.L_x_37) ;  /* 0x00000000002c8947 */ /* 0x000fea0003800000 */
[----:B------:R-:W-:-:S04]  /*2fe0*/  UISETP.LT.AND UP0, UPT, UR9, 0x1, UPT ;  /* 0x000000010900788c */ /* 0x000fc8000bf01270 */
[----:B------:R-:W-:-:S04]  /*2ff0*/  USEL UR8, UR9, 0x1, UP0 ;  /* 0x0000000109087887 */ /* 0x000fc80008000000 */
[----:B------:R-:W-:-:S04]  /*3000*/  UIADD3 UR8, UR5, UR9, -UR8 ;  /* 0x0000000905087290 */ /* 0x000fc8000fffe808 */
[----:B------:R-:W-:-:S04]  /*3010*/  UIMAD.WIDE.U32 UR6, UR8, -0x45d1745d, URZ ;  /* 0xba2e8ba3080678a5 */ /* 0x000fc8000f8e003f */
[----:B------:R-:W-:-:S04]  /*3020*/  USHF.R.U32.HI UR6, URZ, 0x4, UR7 ;  /* 0x000000043f067899 */ /* 0x000fc80008011607 */
[----:B------:R-:W-:-:S04]  /*3030*/  UIMAD UR8, UR6, -0x16, UR8 ;  /* 0xffffffea060878a4 */ /* 0x000fc8000f8e0208 */
[----:B------:R-:W-:-:S04]  /*3040*/  ULEA UR8, UR8, UR10, 0x3 ;  /* 0x0000000a08087291 */ /* 0x000fc8000f8e183f */
[----:B------:R-:W-:-:S06]  /*3050*/  UIADD3 UR8, UR8, 0xb0, URZ ;  /* 0x000000b008087890 */ /* 0x000fcc000fffe03f */
[----:B------:R-:W-:-:S05]  /*3060*/  IMAD.U32 R12, RZ, RZ, UR8 ;  /* 0x00000008ff0c7e24 */ /* 0x000fca000f8e00ff */
[----:B------:R-:W-:-:S04]  /*3070*/  PRMT R12, R5, 0x654, R12 ;  /* 0x00000654050c7816 */ /* 0x000fc8000000000c */
[----:B------:R0:W-:Y:S03]  /*3080*/  SYNCS.ARRIVE.TRANS64.RED.A1T0 RZ, [R12+URZ], RZ ;  /* 0x000000ff0cff79a7 */ /* 0x0001e6000810043f */
.L_x_37:
[----:B------:R-:W-:Y:S05]  /*3090*/  BSYNC B0 ;  /* 0x0000000000007941 */ /* 0x000fea0003800000 */
.L_x_36:
[----:B------:R-:W-:Y:S05]  /*30a0*/  @P1 BRA `(.L_x_34) ;  /* 0x0000000000041947 */ /* 0x000fea0003800000 */
[----:B------:R-:W-:Y:S01]  /*30b0*/  BPT.TRAP 0x1 ;  /* 0x000000040000795c */ /* 0x000fe20000300000 */
.L_x_34:
[----:B------:R-:W1:Y:S01]  /*30c0*/  LDC R16, c[0x0][0x288] ;  /* 0x0000a200ff107b82 */ /* 0x000e620000000800 */
[----:B------:R-:W-:Y:S01]  /*30d0*/  IMAD.SHL.U32 R33, R11, 0x40, RZ ;  /* 0x000000400b217824 */ /* 0x000fe200078e00ff */
[--C-:B0-----:R-:W-:Y:S01]  /*30e0*/  SHF.R.U32.HI R12, RZ, 0x2, R0.reuse ;  /* 0x00000002ff0c7819 */ /* 0x101fe20000011600 */
[----:B------:R-:W-:Y:S01]  /*30f0*/  UIADD3 UR5, UR9, UR5, URZ ;  /* 0x0000000509057290 */ /* 0x000fe2000fffe03f */
[----:B------:R-:W-:Y:S01]  /*3100*/  LOP3.LUT R14, R0, 0x60, RZ, 0xc0, !PT ;  /* 0x00000060000e7812 */ /* 0x000fe200078ec0ff */
[----:B------:R-:W-:Y:S01]  /*3110*/  IMAD.SHL.U32 R34, R10, 0x100, RZ ;  /* 0x000001000a227824 */ /* 0x000fe200078e00ff */
[----:B------:R-:W-:Y:S01]  /*3120*/  SHF.R.U32.HI R15, RZ, 0x7, R0 ;  /* 0x00000007ff0f7819 */ /* 0x000fe20000011600 */
[----:B------:R-:W-:Y:S01]  /*3130*/  UISETP.GT.U32.AND UP0, UPT, UR5, 0x15, UPT ;  /* 0x000000150500788c */ /* 0x000fe2000bf04070 */
[----:B------:R-:W-:Y:S01]  /*3140*/  LOP3.LUT R13, R12, 0x7, RZ, 0xc0, !PT ;  /* 0x000000070c0d7812 */ /* 0x000fe200078ec0ff */
[C---:B------:R-:W-:Y:S01]  /*3150*/  IMAD.SHL.U32 R26, R0.reuse, 0x2, RZ ;  /* 0x00000002001a7824 */ /* 0x040fe200078e00ff */
[----:B------:R-:W-:Y:S01]  /*3160*/  SHF.R.U32.HI R14, RZ, 0x1, R14 ;  /* 0x00000001ff0e7819 */ /* 0x000fe2000001160e */
[----:B------:R-:W-:Y:S01]  /*3170*/  ULDC UR12, c[0x0][0x284] ;  /* 0x0000a100000c7ab9 */ /* 0x000fe20000000800 */
[----:B------:R-:W-:Y:S01]  /*3180*/  LOP3.LUT R12, R15, 0x1, RZ, 0xc0, !PT ;  /* 0x000000010f0c7812 */ /* 0x000fe200078ec0ff */
[----:B------:R-:W-:Y:S01]  /*3190*/  UISETP.LT.U32.AND UP0, UPT, UR9, 0x16, UP0 ;  /* 0x000000160900788c */ /* 0x000fe20008701070 */
[----:B------:R-:W-:Y:S01]  /*31a0*/  IADD3 R17, RZ, -R14, -R13 ;  /* 0x8000000eff117210 */ /* 0x000fe20007ffe80d */
[----:B------:R-:W-:Y:S01]  /*31b0*/  UISETP.GE.U32.AND UP1, UPT, UR9, 0x16, UPT ;  /* 0x000000160900788c */ /* 0x000fe2000bf26070 */
[----:B------:R-:W-:Y:S01]  /*31c0*/  LOP3.LUT R15, R0, 0x3, RZ, 0xc0, !PT ;  /* 0x00000003000f7812 */ /* 0x000fe200078ec0ff */
[C---:B------:R-:W-:Y:S01]  /*31d0*/  IMAD.SHL.U32 R24, R12.reuse, 0x40, RZ ;  /* 0x000000400c187824 */ /* 0x040fe200078e00ff */
[----:B------:R-:W-:Y:S01]  /*31e0*/  SHF.R.S32.HI R29, RZ, 0x1f, R7 ;  /* 0x0000001fff1d7819 */ /* 0x000fe20000011407 */
[----:B------:R-:W-:Y:S01]  /*31f0*/  UIMAD.WIDE.U32 UR6, UR5, -0x45d1745d, URZ ;  /* 0xba2e8ba3050678a5 */ /* 0x000fe2000f8e003f */
[C---:B------:R-:W-:Y:S01]  /*3200*/  LOP3.LUT R26, R33.reuse, 0x6, R26, 0xf8, !PT ;  /* 0x00000006211a7812 */ /* 0x040fe200078ef81a */
[----:B------:R-:W-:Y:S01]  /*3210*/  USEL UR8, URZ, 0x1, !UP0 ;  /* 0x000000013f087887 */ /* 0x000fe2000c000000 */
[----:B------:R-:W-:Y:S01]  /*3220*/  IMAD R17, R12, -0x40, R17 ;  /* 0xffffffc00c117824 */ /* 0x000fe200078e0211 */
[----:B------:R-:W-:Y:S01]  /*3230*/  ULDC.64 UR10, c[0x0][0x5d0] ;  /* 0x00017400000a7ab9 */ /* 0x000fe20000000a00 */
[----:B-1----:R-:W-:Y:S01]  /*3240*/  ISETP.GE.AND P0, PT, R33, R16, PT ;  /* 0x000000102100720c */ /* 0x002fe20003f06270 */
[----:B------:R-:W-:Y:S01]  /*3250*/  IMAD R12, R15, -0x2, R16 ;  /* 0xfffffffe0f0c7824 */ /* 0x000fe200078e0210 */
[----:B------:R-:W-:Y:S01]  /*3260*/  SHF.R.S32.HI R27, RZ, 0x1f, R26 ;  /* 0x0000001fff1b7819 */ /* 0x000fe2000001141a */
[----:B------:R-:W-:Y:S01]  /*3270*/  IMAD R16, R29, UR10, RZ ;  /* 0x0000000a1d107c24 */ /* 0x000fe2000f8e02ff */
[----:B------:R-:W-:Y:S01]  /*3280*/  ISETP.GE.OR P0, PT, R34, UR12, P0 ;  /* 0x0000000c22007c0c */ /* 0x000fe20008706670 */
[----:B------:R-:W-:Y:S01]  /*3290*/  USHF.R.U32.HI UR6, URZ, 0x4, UR7 ;  /* 0x000000043f067899 */ /* 0x000fe20008011607 */
[----:B------:R-:W-:Y:S01]  /*32a0*/  LOP3.LUT R35, R24, 0x40, R13, 0xe2, !PT ;  /* 0x0000004018237812 */ /* 0x000fe200078ee20d */
[----:B------:R-:W-:Y:S01]  /*32b0*/  ULOP3.LUT UR4, UR4, UR8, URZ, 0x3c, !UPT ;  /* 0x0000000804047292 */ /* 0x000fe2000f8e3c3f */
[----:B------:R-:W-:Y:S01]  /*32c0*/  IMAD.WIDE R24, R10, 0x100, RZ ;  /* 0x000001000a187825 */ /* 0x000fe200078e02ff */
[----:B------:R-:W-:Y:S01]  /*32d0*/  UIMAD UR5, UR6, -0x16, UR5 ;  /* 0xffffffea060578a4 */ /* 0x000fe2000f8e0205 */
[----:B------:R-:W-:Y:S01]  /*32e0*/  IADD3 R34, -R34, UR12, R17 ;  /* 0x0000000c22227c10 */ /* 0x000fe2000fffe111 */
[----:B------:R-:W-:Y:S01]  /*32f0*/  @UP1 ULOP3.LUT UR4, UR4, 0x1, UR6, 0x78, !UPT ;  /* 0x0000000104041892 */ /* 0x000fe2000f8e7806 */
[C---:B------:R-:W-:Y:S01]  /*3300*/  IMAD R13, R7.reuse, UR11, R16 ;  /* 0x0000000b070d7c24 */ /* 0x040fe2000f8e0210 */
[----:B------:R-:W-:Y:S01]  /*3310*/  LOP3.LUT R35, R24, R35, R14, 0xfe, !PT ;  /* 0x0000002318237212 */ /* 0x000fe200078efe0e */
[----:B------:R-:W-:-:S04]  /*3320*/  IMAD.WIDE.U32 R10, R7, UR10, R26 ;  /* 0x0000000a070a7c25 */ /* 0x000fc8000f8e001a */
[----:B------:R-:W-:Y:S02]  /*3330*/  IMAD.IADD R11, R11, 0x1, R13 ;  /* 0x000000010b0b7824 */ /* 0x000fe400078e020d */
[----:B------:R-:W-:Y:S02]  /*3340*/  IMAD.IADD R33, R12, 0x1, -R33 ;  /* 0x000000010c217824 */ /* 0x000fe400078e0a21 */
[----:B------:R-:W-:Y:S01]  /*3350*/  IMAD.MOV.U32 R32, RZ, RZ, -0x1 ;  /* 0xffffffffff207424 */ /* 0x000fe200078e00ff */
[----:B------:R-:W-:Y:S06]  /*3360*/  @P0 BRA `(.L_x_38) ;  /* 0x0000004800040947 */ /* 0x000fec0003800000 */
[----:B------:R-:W0:Y:S01]  /*3370*/  LDC.64 R30, c[0x0][0x5c8] ;  /* 0x00017200ff1e7b82 */ /* 0x000e220000000a00 */
[----:B------:R-:W-:Y:S01]  /*3380*/  ULDC.64 UR6, c[0x0][0x5c0] ;  /* 0x0001700000067ab9 */ /* 0x000fe20000000a00 */
[----:B------:R-:W-:Y:S01]  /*3390*/  BSSY B0, `(.L_x_38) ;  /* 0x000047e000007945 */ /* 0x000fe20003800000 */
[-C--:B0-----:R-:W-:Y:S02]  /*33a0*/  IMAD R12, R25, R30.reuse, RZ ;  /* 0x0000001e190c7224 */ /* 0x081fe400078e02ff */
[----:B------:R-:W-:-:S04]  /*33b0*/  IMAD.WIDE.U32 R10, R35, R30, R10 ;  /* 0x0000001e230a7225 */ /* 0x000fc800078e000a */
[----:B------:R-:W-:Y:S01]  /*33c0*/  IMAD R15, R35, R31, R12 ;  /* 0x0000001f230f7224 */ /* 0x000fe200078e020c */
[----:B------:R-:W-:Y:S01]  /*33d0*/  IADD3 R16, P4, R10, UR6, RZ ;  /* 0x000000060a107c10 */ /* 0x000fe2000ff9e0ff */
[C---:B------:R-:W-:Y:S01]  /*33e0*/  IMAD.SHL.U32 R13, R30.reuse, 0x80, RZ ;  /* 0x000000801e0d7824 */ /* 0x040fe200078e00ff */
[C---:B------:R-:W-:Y:S01]  /*33f0*/  LEA R28, P2, R30.reuse, R10, 0x3 ;  /* 0x0000000a1e1c7211 */ /* 0x040fe200078418ff */
[----:B------:R-:W-:Y:S01]  /*3400*/  IMAD.IADD R36, R11, 0x1, R15 ;  /* 0x000000010b247824 */ /* 0x000fe200078e020f */
[----:B------:R-:W-:Y:S02]  /*3410*/  SHF.L.U64.HI R11, R30, 0x7, R31 ;  /* 0x000000071e0b7819 */ /* 0x000fe4000001021f */
[----:B------:R-:W-:Y:S02]  /*3420*/  IADD3 R12, P1, P0, R10, UR6, R13 ;  /* 0x000000060a0c7c10 */ /* 0x000fe4000f83e00d */
[----:B------:R-:W-:Y:S02]  /*3430*/  IADD3.X R17, R36, UR7, RZ, P4, !PT ;  /* 0x0000000724117c10 */ /* 0x000fe4000a7fe4ff */
[----:B---3-5:R-:W-:-:S02]  /*3440*/  FSETP.NEU.AND P4, PT, R9, RZ, PT ;  /* 0x000000ff0900720b */ /* 0x028fc40003f8d000 */
[----:B------:R-:W-:Y:S02]  /*3450*/  LEA.HI.X R30, R30, R36, R31, 0x3, P2 ;  /* 0x000000241e1e7211 */ /* 0x000fe400010f1c1f */
[C---:B------:R-:W-:Y:S02]  /*3460*/  IADD3 R14, P2, R28.reuse, UR6, RZ ;  /* 0x000000061c0e7c10 */ /* 0x040fe4000ff5e0ff */
[----:B------:R-:W-:Y:S02]  /*3470*/  IADD3 R10, P5, P6, R28, UR6, R13 ;  /* 0x000000061c0a7c10 */ /* 0x000fe4000febe00d */
[--C-:B------:R-:W-:Y:S02]  /*3480*/  IADD3.X R13, R36, UR7, R11.reuse, P1, P0 ;  /* 0x00000007240d7c10 */ /* 0x100fe40008fe040b */
[C---:B------:R-:W-:Y:S02]  /*3490*/  IADD3.X R15, R30.reuse, UR7, RZ, P2, !PT ;  /* 0x000000071e0f7c10 */ /* 0x040fe400097fe4ff */
[----:B------:R-:W-:Y:S01]  /*34a0*/  IADD3.X R11, R30, UR7, R11, P5, P6 ;  /* 0x000000071e0b7c10 */ /* 0x000fe2000afec40b */
[----:B------:R-:W-:Y:S06]  /*34b0*/  @!P4 BRA `(.L_x_39) ;  /* 0x00000034009cc947 */ /* 0x000fec0003800000 */
[----:B------:R-:W-:Y:S01]  /*34c0*/  ULDC.64 UR6, c[0x0][0x5b8] ;  /* 0x00016e0000067ab9 */ /* 0x000fe20000000a00 */
[----:B------:R-:W-:Y:S01]  /*34d0*/  ISETP.GE.AND P0, PT, R34, 0x1, PT ;  /* 0x000000012200780c */ /* 0x000fe20003f06270 */
[----:B------:R-:W-:Y:S01]  /*34e0*/  IMAD R28, R29, UR6, RZ ;  /* 0x000000061d1c7c24 */ /* 0x000fe2000f8e02ff */
[----:B------:R-:W-:Y:S01]  /*34f0*/  ULDC.64 UR10, c[0x0][0x5a8] ;  /* 0x00016a00000a7ab9 */ /* 0x000fe20000000a00 */
[----:B------:R-:W-:Y:S01]  /*3500*/  IMAD.WIDE.U32 R26, R7, UR6, R26 ;  /* 0x00000006071a7c25 */ /* 0x000fe2000f8e001a */
[----:B------:R-:W-:Y:S01]  /*3510*/  ISETP.LT.OR P4, PT, R33, 0x1, !P0 ;  /* 0x000000012100780c */ /* 0x000fe20004781670 */
[----:B------:R-:W-:Y:S02]  /*3520*/  BSSY B1, `(.L_x_40) ;  /* 0x000000c000017945 */ /* 0x000fe40003800000 */
[----:B------:R-:W-:Y:S01]  /*3530*/  IMAD R7, R7, UR7, R28 ;  /* 0x0000000707077c24 */ /* 0x000fe2000f8e021c */
[----:B------:R-:W-:Y:S02]  /*3540*/  ULDC.64 UR6, c[0x0][0x5b0] ;  /* 0x00016c0000067ab9 */ /* 0x000fe40000000a00 */
[----:B------:R-:W-:-:S02]  /*3550*/  IMAD R30, R25, UR6, RZ ;  /* 0x00000006191e7c24 */ /* 0x000fc4000f8e02ff */
[----:B------:R-:W-:Y:S02]  /*3560*/  IMAD.IADD R27, R27, 0x1, R7 ;  /* 0x000000011b1b7824 */ /* 0x000fe400078e0207 */
[C---:B------:R-:W-:Y:S02]  /*3570*/  IMAD R7, R35.reuse, UR7, R30 ;  /* 0x0000000723077c24 */ /* 0x040fe4000f8e021e */
[----:B------:R-:W-:-:S03]  /*3580*/  IMAD.WIDE.U32 R28, R35, UR6, R26 ;  /* 0x00000006231c7c25 */ /* 0x000fc6000f8e001a */
[----:B------:R-:W-:-:S04]  /*3590*/  IADD3 R28, P1, R28, UR10, RZ ;  /* 0x0000000a1c1c7c10 */ /* 0x000fc8000ff3e0ff */
[--C-:B------:R-:W-:Y:S02]  /*35a0*/  IADD3.X R29, R29, UR11, R7.reuse, P1, !PT ;  /* 0x0000000b1d1d7c10 */ /* 0x100fe40008ffe407 */
[----:B------:R-:W-:Y:S01]  /*35b0*/  PRMT R7, RZ, 0x7610, R7 ;  /* 0x00007610ff077816 */ /* 0x000fe20000000007 */
[----:B------:R-:W-:Y:S06]  /*35c0*/  @P4 BRA `(.L_x_41) ;  /* 0x0000000000044947 */ /* 0x000fec0003800000 */
[----:B------:R0:W5:Y:S02]  /*35d0*/  LDG.E.U8 R7, desc[UR16][R28.64] ;  /* 0x000000101c077981 */ /* 0x000164000c1e1100 */
.L_x_41:
[----:B------:R-:W-:Y:S05]  /*35e0*/  BSYNC B1 ;  /* 0x0000000000017941 */ /* 0x000fea0003800000 */
.L_x_40:
[----:B-----5:R-:W-:Y:S01]  /*35f0*/  LOP3.LUT R7, R7, 0xff, RZ, 0xc0, !PT ;  /* 0x000000ff07077812 */ /* 0x020fe200078ec0ff */
[----:B------:R-:W-:Y:S01]  /*3600*/  BSSY B1, `(.L_x_42) ;  /* 0x000000b000017945 */ /* 0x000fe20003800000 */
[----:B------:R-:W-:Y:S02]  /*3610*/  ISETP.LT.OR P2, PT, R33, 0x2, !P0 ;  /* 0x000000022100780c */ /* 0x000fe40004741670 */
[----:B------:R-:W-:-:S05]  /*3620*/  F2FP.F16.E4M3.UNPACK_B R7, R7 ;  /* 0x00000007ff07723e */ /* 0x000fca00020006ff */
[----:B------:R-:W-:Y:S01]  /*3630*/  HADD2.F32 R30, -RZ, R7.H0_H0 ;  /* 0x20000007ff1e7230 */ /* 0x000fe20000004100 */
[----:B------:R-:W-:-:S04]  /*3640*/  PRMT R7, RZ, 0x7610, R7 ;  /* 0x00007610ff077816 */ /* 0x000fc80000000007 */
[----:B------:R-:W-:-:S04]  /*3650*/  FMUL R30, R30, R9 ;  /* 0x000000091e1e7220 */ /* 0x000fc80000400000 */
[----:B--2---:R-:W-:-:S05]  /*3660*/  FFMA R30, R147, R8, R30 ;  /* 0x00000008931e7223 */ /* 0x004fca000000001e */
[----:B------:R-:W-:-:S05]  /*3670*/  F2FP.SATFINITE.E4M3.F32.PACK_AB_MERGE_C R31, RZ, R30, RZ ;  /* 0x0000001eff1f723e */ /* 0x000fca00048070ff */
[----:B------:R1:W-:Y:S01]  /*3680*/  @!P4 STG.E.U8 desc[UR16][R16.64], R31 ;  /* 0x0000001f1000c986 */ /* 0x0003e2000c101110 */
[----:B------:R-:W-:Y:S05]  /*3690*/  @P2 BRA `(.L_x_43) ;  /* 0x0000000000042947 */ /* 0x000fea0003800000 */
[----:B------:R2:W5:Y:S02]  /*36a0*/  LDG.E.U8 R7, desc[UR16][R28.64+0x1] ;  /* 0x000001101c077981 */ /* 0x000564000c1e1100 */
.L_x_43:
[----:B------:R-:W-:Y:S05]  /*36b0*/  BSYNC B1 ;  /* 0x0000000000017941 */ /* 0x000fea0003800000 */
.L_x_42:
[----:B-----5:R-:W-:Y:S01]  /*36c0*/  LOP3.LUT R7, R7, 0xff, RZ, 0xc0, !PT ;  /* 0x000000ff07077812 */ /* 0x020fe200078ec0ff */
[----:B------:R-:W-:Y:S01]  /*36d0*/  BSSY B1, `(.L_x_44) ;  /* 0x0000013000017945 */ /* 0x000fe20003800000 */
[----:B------:R-:W-:Y:S02]  /*36e0*/  IADD3 R37, P1, R35, 0x8, RZ ;  /* 0x0000000823257810 */ /* 0x000fe40007f3e0ff */
[----:B------:R-:W-:-:S03]  /*36f0*/  F2FP.F16.E4M3.UNPACK_B R7, R7 ;  /* 0x00000007ff07723e */ /* 0x000fc600020006ff */
[----:B-1----:R-:W-:Y:S01]  /*3700*/  IMAD.X R31, RZ, RZ, R25, P1 ;  /* 0x000000ffff1f7224 */ /* 0x002fe200008e0619 */
[----:B------:R-:W-:Y:S01]  /*3710*/  ISETP.GE.AND P1, PT, R34, 0x9, PT ;  /* 0x000000092200780c */ /* 0x000fe20003f26270 */
[----:B------:R-:W-:Y:S02]  /*3720*/  HADD2.F32 R30, -RZ, R7.H0_H0 ;  /* 0x20000007ff1e7230 */ /* 0x000fe40000004100 */
[----:B------:R-:W-:Y:S01]  /*3730*/  IMAD R36, R31, UR6, RZ ;  /* 0x000000061f247c24 */ /* 0x000fe2000f8e02ff */
[----:B------:R-:W-:Y:S02]  /*3740*/  ISETP.LT.OR P5, PT, R33, 0x1, !P1 ;  /* 0x000000012100780c */ /* 0x000fe40004fa1670 */
[----:B------:R-:W-:Y:S01]  /*3750*/  FMUL R7, R30, R9 ;  /* 0x000000091e077220 */ /* 0x000fe20000400000 */
[----:B------:R-:W-:-:S04]  /*3760*/  IMAD.WIDE.U32 R30, R37, UR6, R26 ;  /* 0x00000006251e7c25 */ /* 0x000fc8000f8e001a */
[----:B------:R-:W-:Y:S01]  /*3770*/  FFMA R7, R142, R8, R7 ;  /* 0x000000088e077223 */ /* 0x000fe20000000007 */
[----:B------:R-:W-:Y:S01]  /*3780*/  IMAD R37, R37, UR7, R36 ;  /* 0x0000000725257c24 */ /* 0x000fe2000f8e0224 */
[----:B------:R-:W-:-:S03]  /*3790*/  IADD3 R30, P4, R30, UR10, RZ ;  /* 0x0000000a1e1e7c10 */ /* 0x000fc6000ff9e0ff */
[----:B------:R-:W-:Y:S02]  /*37a0*/  F2FP.SATFINITE.E4M3.F32.PACK_AB_MERGE_C R39, RZ, R7, RZ ;  /* 0x00000007ff27723e */ /* 0x000fe400048070ff */
[----:B------:R-:W-:Y:S02]  /*37b0*/  IADD3.X R31, R31, UR11, R37, P4, !PT ;  /* 0x0000000b1f1f7c10 */ /* 0x000fe4000a7fe425 */
[----:B------:R-:W-:Y:S01]  /*37c0*/  PRMT R7, RZ, 0x7610, R7 ;  /* 0x00007610ff077816 */ /* 0x000fe20000000007 */
[----:B------:R1:W-:Y:S01]  /*37d0*/  @!P2 STG.E.U8 desc[UR16][R16.64+0x1], R39 ;  /* 0x000001271000a986 */ /* 0x0003e2000c101110 */
[----:B------:R-:W-:Y:S05]  /*37e0*/  @P5 BRA `(.L_x_45) ;  /* 0x0000000000045947 */ /* 0x000fea0003800000 */
[----:B------:R3:W5:Y:S02]  /*37f0*/  LDG.E.U8 R7, desc[UR16][R30.64] ;  /* 0x000000101e077981 */ /* 0x000764000c1e1100 */
.L_x_45:
[----:B------:R-:W-:Y:S05]  /*3800*/  BSYNC B1 ;  /* 0x0000000000017941 */ /* 0x000fea0003800000 */
.L_x_44:
[----:B-----5:R-:W-:Y:S01]  /*3810*/  LOP3.LUT R7, R7, 0xff, RZ, 0xc0, !PT ;  /* 0x000000ff07077812 */ /* 0x020fe200078ec0ff */
[----:B------:R-:W-:Y:S01]  /*3820*/  BSSY B1, `(.L_x_46) ;  /* 0x000000b000017945 */ /* 0x000fe20003800000 */
[----:B------:R-:W-:Y:S02]  /*3830*/  ISETP.LT.OR P2, PT, R33, 0x2, !P1 ;  /* 0x000000022100780c */ /* 0x000fe40004f41670 */
[----:B------:R-:W-:-:S05]  /*3840*/  F2FP.F16.E4M3.UNPACK_B R7, R7 ;  /* 0x00000007ff07723e */ /* 0x000fca00020006ff */
[----:B------:R-:W-:Y:S01]  /*3850*/  HADD2.F32 R36, -RZ, R7.H0_H0 ;  /* 0x20000007ff247230 */ /* 0x000fe20000004100 */
[----:B------:R-:W-:-:S04]  /*3860*/  PRMT R7, RZ, 0x7610, R7 ;  /* 0x00007610ff077816 */ /* 0x000fc80000000007 */
[----:B------:R-:W-:-:S04]  /*3870*/  FMUL R36, R36, R9 ;  /* 0x0000000924247220 */ /* 0x000fc80000400000 */
[----:B------:R-:W-:-:S05]  /*3880*/  FFMA R36, R145, R8, R36 ;  /* 0x0000000891247223 */ /* 0x000fca0000000024 */
[----:B------:R-:W-:-:S05]  /*3890*/  F2FP.SATFINITE.E4M3.F32.PACK_AB_MERGE_C R37, RZ, R36, RZ ;  /* 0x00000024ff25723e */ /* 0x000fca00048070ff */
[----:B------:R4:W-:Y:S01]  /*38a0*/  @!P5 STG.E.U8 desc[UR16][R14.64], R37 ;  /* 0x000000250e00d986 */ /* 0x0009e2000c101110 */
[----:B------:R-:W-:Y:S05]  /*38b0*/  @P2 BRA `(.L_x_47) ;  /* 0x0000000000042947 */ /* 0x000fea0003800000 */
[----:B------:R0:W5:Y:S02]  /*38c0*/  LDG.E.U8 R7, desc[UR16][R30.64+0x1] ;  /* 0x000001101e077981 */ /* 0x000164000c1e1100 */
.L_x_47:
[----:B------:R-:W-:Y:S05]  /*38d0*/  BSYNC B1 ;  /* 0x0000000000017941 */ /* 0x000fea0003800000 */
.L_x_46:
[----:B-----5:R-:W-:Y:S01]  /*38e0*/  LOP3.LUT R7, R7, 0xff, RZ, 0xc0, !PT ;  /* 0x000000ff07077812 */ /* 0x020fe200078ec0ff */
[----:B------:R-:W-:Y:S01]  /*38f0*/  BSSY B1, `(.L_x_48) ;  /* 0x000000b000017945 */ /* 0x000fe20003800000 */
[----:B------:R-:W-:Y:S02]  /*3900*/  ISETP.LT.OR P4, PT, R33, 0x9, !P0 ;  /* 0x000000092100780c */ /* 0x000fe40004781670 */
[----:B------:R-:W-:-:S05]  /*3910*/  F2FP.F16.E4M3.UNPACK_B R7, R7 ;  /* 0x00000007ff07723e */ /* 0x000fca00020006ff */
[----:B------:R-:W-:-:S05]  /*3920*/  HADD2.F32 R36, -RZ, R7.H0_H0 ;  /* 0x20000007ff247230 */ /* 0x000fca0000004100 */
[----:B------:R-:W-:-:S04]  /*3930*/  FMUL R7, R36, R9 ;  /* 0x0000000924077220 */ /* 0x000fc80000400000 */
[----:B------:R-:W-:-:S05]  /*3940*/  FFMA R7, R140, R8, R7 ;  /* 0x000000088c077223 */ /* 0x000fca0000000007 */
[----:B----4-:R-:W-:Y:S02]  /*3950*/  F2FP.SATFINITE.E4M3.F32.PACK_AB_MERGE_C R37, RZ, R7, RZ ;  /* 0x00000007ff25723e */ /* 0x010fe400048070ff */
[----:B------:R-:W-:-:S03]  /*3960*/  PRMT R7, RZ, 0x7610, R7 ;  /* 0x00007610ff077816 */ /* 0x000fc60000000007 */
[----:B------:R4:W-:Y:S01]  /*3970*/  @!P2 STG.E.U8 desc[UR16][R14.64+0x1], R37 ;  /* 0x000001250e00a986 */ /* 0x0009e2000c101110 */
[----:B------:R-:W-:Y:S05]  /*3980*/  @P4 BRA `(.L_x_49) ;  /* 0x0000000000044947 */ /* 0x000fea0003800000 */
[----:B------:R0:W5:Y:S02]  /*3990*/  LDG.E.U8 R7, desc[UR16][R28.64+0x8] ;  /* 0x000008101c077981 */ /* 0x000164000c1e1100 */
.L_x_49:
[----:B------:R-:W-:Y:S05]  /*39a0*/  BSYNC B1 ;  /* 0x0000000000017941 */ /* 0x000fea0003800000 */
.L_x_48:
        /* <DEDUP_REMOVED lines=8> */
[----:B----4-:R-:W-:-:S05]  /*3a30*/  F2FP.SATFINITE.E4M3.F32.PACK_AB_MERGE_C R37, RZ, R36, RZ ;  /* 0x00000024ff25723e */ /* 0x010fca00048070ff */
[----:B------:R4:W-:Y:S01]  /*3a40*/  @!P4 STG.E.U8 desc[UR16][R16.64+0x8], R37 ;  /* 0x000008251000c986 */ /* 0x0009e2000c101110 */
[----:B------:R-:W-:Y:S05]  /*3a50*/  @P2 BRA `(.L_x_51) ;  /* 0x0000000000042947 */ /* 0x000fea0003800000 */
[----:B------:R0:W5:Y:S02]  /*3a60*/  LDG.E.U8 R7, desc[UR16][R28.64+0x9] ;  /* 0x000009101c077981 */ /* 0x000164000c1e1100 */
.L_x_51:
[----:B------:R-:W-:Y:S05]  /*3a70*/  BSYNC B1 ;  /* 0x0000000000017941 */ /* 0x000fea0003800000 */
.L_x_50:
        /* <DEDUP_REMOVED lines=12> */
.L_x_53:
[----:B------:R-:W-:Y:S05]  /*3b40*/  BSYNC B1 ;  /* 0x0000000000017941 */ /* 0x000fea0003800000 */
.L_x_52:
        /* <DEDUP_REMOVED lines=12> */
.L_x_55:
[----:B------:R-:W-:Y:S05]  /*3c10*/  BSYNC B1 ;  /* 0x0000000000017941 */ /* 0x000fea0003800000 */
.L_x_54:
        /* <DEDUP_REMOVED lines=12> */
.L_x_57:
[----:B------:R-:W-:Y:S05]  /*3ce0*/  BSYNC B1 ;  /* 0x0000000000017941 */ /* 0x000fea0003800000 */
.L_x_56:
        /* <DEDUP_REMOVED lines=12> */
.L_x_59:
[----:B------:R-:W-:Y:S05]  /*3db0*/  BSYNC B1 ;  /* 0x0000000000017941 */ /* 0x000fea0003800000 */
.L_x_58:
        /* <DEDUP_REMOVED lines=12> */
.L_x_61:
[----:B------:R-:W-:Y:S05]  /*3e80*/  BSYNC B1 ;  /* 0x0000000000017941 */ /* 0x000fea0003800000 */
.L_x_60:
        /* <DEDUP_REMOVED lines=12> */
.L_x_63:
[----:B------:R-:W-:Y:S05]  /*3f50*/  BSYNC B1 ;  /* 0x0000000000017941 */ /* 0x000fea0003800000 */
.L_x_62:
        /* <DEDUP_REMOVED lines=12> */
.L_x_65:
[----:B------:R-:W-:Y:S05]  /*4020*/  BSYNC B1 ;  /* 0x0000000000017941 */ /* 0x000fea0003800000 */
.L_x_64:
        /* <DEDUP_REMOVED lines=12> */
.L_x_67:
[----:B------:R-:W-:Y:S05]  /*40f0*/  BSYNC B1 ;  /* 0x0000000000017941 */ /* 0x000fea0003800000 */
.L_x_66:
        /* <DEDUP_REMOVED lines=12> */
.L_x_69:
[----:B------:R-:W-:Y:S05]  /*41c0*/  BSYNC B1 ;  /* 0x0000000000017941 */ /* 0x000fea0003800000 */
.L_x_68:
        /* <DEDUP_REMOVED lines=12> */
.L_x_71:
[----:B------:R-:W-:Y:S05]  /*4290*/  BSYNC B1 ;  /* 0x0000000000017941 */ /* 0x000fea0003800000 */
.L_x_70:
        /* <DEDUP_REMOVED lines=12> */
.L_x_73:
[----:B------:R-:W-:Y:S05]  /*4360*/  BSYNC B1 ;  /* 0x0000000000017941 */ /* 0x000fea0003800000 */
.L_x_72:
        /* <DEDUP_REMOVED lines=12> */
.L_x_75:
[----:B------:R-:W-:Y:S05]  /*4430*/  BSYNC B1 ;  /* 0x0000000000017941 */ /* 0x000fea0003800000 */
.L_x_74:
        /* <DEDUP_REMOVED lines=12> */
.L_x_77:
[----:B------:R-:W-:Y:S05]  /*4500*/  BSYNC B1 ;  /* 0x0000000000017941 */ /* 0x000fea0003800000 */
.L_x_76:
        /* <DEDUP_REMOVED lines=12> */
.L_x_79:
[----:B------:R-:W-:Y:S05]  /*45d0*/  BSYNC B1 ;  /* 0x0000000000017941 */ /* 0x000fea0003800000 */
.L_x_78:
        /* <DEDUP_REMOVED lines=12> */
.L_x_81:
[----:B------:R-:W-:Y:S05]  /*46a0*/  BSYNC B1 ;  /* 0x0000000000017941 */ /* 0x000fea0003800000 */
.L_x_80:
        /* <DEDUP_REMOVED lines=12> */
.L_x_83:
[----:B------:R-:W-:Y:S05]  /*4770*/  BSYNC B1 ;  /* 0x0000000000017941 */ /* 0x000fea0003800000 */
.L_x_82:
        /* <DEDUP_REMOVED lines=12> */
.L_x_85:
[----:B------:R-:W-:Y:S05]  /*4840*/  BSYNC B1 ;  /* 0x0000000000017941 */ /* 0x000fea0003800000 */
.L_x_84:
        /* <DEDUP_REMOVED lines=12> */
.L_x_87:
[----:B------:R-:W-:Y:S05]  /*4910*/  BSYNC B1 ;  /* 0x0000000000017941 */ /* 0x000fea0003800000 */
.L_x_86:
        /* <DEDUP_REMOVED lines=12> */
.L_x_89:
[----:B------:R-:W-:Y:S05]  /*49e0*/  BSYNC B1 ;  /* 0x0000000000017941 */ /* 0x000fea0003800000 */
.L_x_88:
        /* <DEDUP_REMOVED lines=12> */
.L_x_91:
[----:B------:R-:W-:Y:S05]  /*4ab0*/  BSYNC B1 ;  /* 0x0000000000017941 */ /* 0x000fea0003800000 */
.L_x_90:
        /* <DEDUP_REMOVED lines=12> */
.L_x_93:
[----:B------:R-:W-:Y:S05]  /*4b80*/  BSYNC B1 ;  /* 0x0000000000017941 */ /* 0x000fea0003800000 */
.L_x_92:
        /* <DEDUP_REMOVED lines=12> */
.L_x_95:
[----:B------:R-:W-:Y:S05]  /*4c50*/  BSYNC B1 ;  /* 0x0000000000017941 */ /* 0x000fea0003800000 */
.L_x_94:
        /* <DEDUP_REMOVED lines=12> */
.L_x_97:
[----:B------:R-:W-:Y:S05]  /*4d20*/  BSYNC B1 ;  /* 0x0000000000017941 */ /* 0x000fea0003800000 */
.L_x_96:
        /* <DEDUP_REMOVED lines=12> */
.L_x_99:
[----:B------:R-:W-:Y:S05]  /*4df0*/  BSYNC B1 ;  /* 0x0000000000017941 */ /* 0x000fea0003800000 */
.L_x_98:
[----:B-----5:R-:W-:Y:S01]  /*4e00*/  LOP3.LUT R7, R7, 0xff, RZ, 0xc0, !PT ;  /* 0x000000ff07077812 */ /* 0x020fe200078ec0ff */
[----:B------:R-:W-:Y:S01]  /*4e10*/  BSSY B1, `(.L_x_100) ;  /* 0x000000b000017945 */ /* 0x000fe20003800000 */
[----:B------:R-:W-:Y:S02]  /*4e20*/  ISETP.LT.OR P2, PT, R33, 0x39, !P1 ;  /* 0x000000392100780c */ /* 0x000fe40004f41670 */
[----:B------:R-:W-:-:S05]  /*4e30*/  F2FP.F16.E4M3.UNPACK_B R7, R7 ;  /* 0x00000007ff07723e */ /* 0x000fca00020006ff */
[----:B0-2---:R-:W-:-:S05]  /*4e40*/  HADD2.F32 R28, -RZ, R7.H0_H0 ;  /* 0x20000007ff1c7230 */ /* 0x005fca0000004100 */
[----:B------:R-:W-:-:S04]  /*4e50*/  FMUL R7, R28, R9 ;  /* 0x000000091c077220 */ /* 0x000fc80000400000 */
[----:B------:R-:W-:-:S05]  /*4e60*/  FFMA R7, R114, R8, R7 ;  /* 0x0000000872077223 */ /* 0x000fca0000000007 */
[----:B------:R-:W-:Y:S02]  /*4e70*/  F2FP.SATFINITE.E4M3.F32.PACK_AB_MERGE_C R29, RZ, R7, RZ ;  /* 0x00000007ff1d723e */ /* 0x000fe400048070ff */
[----:B------:R-:W-:-:S03]  /*4e80*/  PRMT R7, RZ, 0x7610, R7 ;  /* 0x00007610ff077816 */ /* 0x000fc60000000007 */
[----:B------:R0:W-:Y:S01]  /*4e90*/  @!P0 STG.E.U8 desc[UR16][R16.64+0x39], R29 ;  /* 0x0000391d10008986 */ /* 0x0001e2000c101110 */
[----:B------:R-:W-:Y:S05]  /*4ea0*/  @P2 BRA `(.L_x_101) ;  /* 0x0000000000042947 */ /* 0x000fea0003800000 */
[----:B------:R2:W5:Y:S02]  /*4eb0*/  LDG.E.U8 R7, desc[UR16][R30.64+0x38] ;  /* 0x000038101e077981 */ /* 0x000564000c1e1100 */
.L_x_101:
[----:B------:R-:W-:Y:S05]  /*4ec0*/  BSYNC B1 ;  /* 0x0000000000017941 */ /* 0x000fea0003800000 */
.L_x_100:
[----:B-----5:R-:W-:Y:S01]  /*4ed0*/  LOP3.LUT R7, R7, 0xff, RZ, 0xc0, !PT ;  /* 0x000000ff07077812 */ /* 0x020fe200078ec0ff */
[----:B------:R-:W-:Y:S01]  /*4ee0*/  BSSY B1, `(.L_x_102) ;  /* 0x000000b000017945 */ /* 0x000fe20003800000 */
[----:B------:R-:W-:Y:S02]  /*4ef0*/  ISETP.LT.OR P1, PT, R33, 0x3a, !P1 ;  /* 0x0000003a2100780c */ /* 0x000fe40004f21670 */
[----:B------:R-:W-:-:S05]  /*4f00*/  F2FP.F16.E4M3.UNPACK_B R7, R7 ;  /* 0x00000007ff07723e */ /* 0x000fca00020006ff */
[----:B01--4-:R-:W-:Y:S01]  /*4f10*/  HADD2.F32 R16, -RZ, R7.H0_H0 ;  /* 0x20000007ff107230 */ /* 0x013fe20000004100 */
[----:B------:R-:W-:-:S04]  /*4f20*/  PRMT R7, RZ, 0x7610, R7 ;  /* 0x00007610ff077816 */ /* 0x000fc80000000007 */
[----:B------:R-:W-:-:S04]  /*4f30*/  FMUL R16, R16, R9 ;  /* 0x0000000910107220 */ /* 0x000fc80000400000 */
[----:B------:R-:W-:-:S05]  /*4f40*/  FFMA R16, R117, R8, R16 ;  /* 0x0000000875107223 */ /* 0x000fca0000000010 */
[----:B------:R-:W-:-:S05]  /*4f50*/  F2FP.SATFINITE.E4M3.F32.PACK_AB_MERGE_C R17, RZ, R16, RZ ;  /* 0x00000010ff11723e */ /* 0x000fca00048070ff */
[----:B------:R0:W-:Y:S01]  /*4f60*/  @!P2 STG.E.U8 desc[UR16][R14.64+0x38], R17 ;  /* 0x000038110e00a986 */ /* 0x0001e2000c101110 */
[----:B------:R-:W-:Y:S05]  /*4f70*/  @P1 BRA `(.L_x_103) ;  /* 0x0000000000041947 */ /* 0x000fea0003800000 */
[----:B------:R1:W5:Y:S02]  /*4f80*/  LDG.E.U8 R7, desc[UR16][R30.64+0x39] ;  /* 0x000039101e077981 */ /* 0x000364000c1e1100 */
.L_x_103:
[----:B------:R-:W-:Y:S05]  /*4f90*/  BSYNC B1 ;  /* 0x0000000000017941 */ /* 0x000fea0003800000 */
.L_x_102:
[----:B-----5:R-:W-:Y:S01]  /*4fa0*/  LOP3.LUT R7, R7, 0xff, RZ, 0xc0, !PT ;  /* 0x000000ff07077812 */ /* 0x020fe200078ec0ff */
[----:B------:R-:W-:Y:S01]  /*4fb0*/  BSSY B1, `(.L_x_104) ;  /* 0x0000013000017945 */ /* 0x000fe20003800000 */
[----:B------:R-:W-:Y:S02]  /*4fc0*/  IADD3 R29, P0, R35, 0x80, RZ ;  /* 0x00000080231d7810 */ /* 0x000fe40007f1e0ff */
[----:B------:R-:W-:-:S03]  /*4fd0*/  F2FP.F16.E4M3.UNPACK_B R7, R7 ;  /* 0x00000007ff07723e */ /* 0x000fc600020006ff */
[----:B0-----:R-:W-:Y:S01]  /*4fe0*/  IMAD.X R17, RZ, RZ, R25, P0 ;  /* 0x000000ffff117224 */ /* 0x001fe200000e0619 */
        /* <DEDUP_REMOVED lines=9> */
[----:B-123--:R-:W-:Y:S02]  /*5080*/  F2FP.SATFINITE.E4M3.F32.PACK_AB_MERGE_C R31, RZ, R7, RZ ;  /* 0x00000007ff1f723e */ /* 0x00efe400048070ff */
[----:B------:R-:W-:Y:S02]  /*5090*/  IADD3.X R17, R17, UR11, R29, P2, !PT ;  /* 0x0000000b11117c10 */ /* 0x000fe400097fe41d */
[----:B------:R-:W-:Y:S01]  /*50a0*/  PRMT R7, RZ, 0x7610, R7 ;  /* 0x00007610ff077816 */ /* 0x000fe20000000007 */
[----:B------:R0:W-:Y:S01]  /*50b0*/  @!P1 STG.E.U8 desc[UR16][R14.64+0x39], R31 ;  /* 0x0000391f0e009986 */ /* 0x0001e2000c101110 */
[----:B------:R-:W-:Y:S05]  /*50c0*/  @P4 BRA `(.L_x_105) ;  /* 0x0000000000044947 */ /* 0x000fea0003800000 */
[----:B------:R1:W5:Y:S02]  /*50d0*/  LDG.E.U8 R7, desc[UR16][R16.64] ;  /* 0x0000001010077981 */ /* 0x000364000c1e1100 */
.L_x_105:
[----:B------:R-:W-:Y:S05]  /*50e0*/  BSYNC B1 ;  /* 0x0000000000017941 */ /* 0x000fea0003800000 */
.L_x_104:
[----:B-----5:R-:W-:Y:S01]  /*50f0*/  LOP3.LUT R7, R7, 0xff, RZ, 0xc0, !PT ;  /* 0x000000ff07077812 */ /* 0x020fe200078ec0ff */
[----:B------:R-:W-:Y:S01]  /*5100*/  BSSY B1, `(.L_x_106) ;  /* 0x000000b000017945 */ /* 0x000fe20003800000 */
[----:B------:R-:W-:Y:S02]  /*5110*/  ISETP.LT.OR P2, PT, R33, 0x2, !P0 ;  /* 0x000000022100780c */ /* 0x000fe40004741670 */
[----:B------:R-:W-:-:S05]  /*5120*/  F2FP.F16.E4M3.UNPACK_B R7, R7 ;  /* 0x00000007ff07723e */ /* 0x000fca00020006ff */
[----:B0-----:R-:W-:Y:S01]  /*5130*/  HADD2.F32 R14, -RZ, R7.H0_H0 ;  /* 0x20000007ff0e7230 */ /* 0x001fe20000004100 */
[----:B------:R-:W-:-:S04]  /*5140*/  PRMT R7, RZ, 0x7610, R7 ;  /* 0x00007610ff077816 */ /* 0x000fc80000000007 */
[----:B------:R-:W-:-:S04]  /*5150*/  FMUL R14, R14, R9 ;  /* 0x000000090e0e7220 */ /* 0x000fc80000400000 */
[----:B------:R-:W-:-:S05]  /*5160*/  FFMA R14, R115, R8, R14 ;  /* 0x00000008730e7223 */ /* 0x000fca000000000e */
[----:B------:R-:W-:-:S05]  /*5170*/  F2FP.SATFINITE.E4M3.F32.PACK_AB_MERGE_C R15, RZ, R14, RZ ;  /* 0x0000000eff0f723e */ /* 0x000fca00048070ff */
[----:B------:R0:W-:Y:S01]  /*5180*/  @!P4 STG.E.U8 desc[UR16][R12.64], R15 ;  /* 0x0000000f0c00c986 */ /* 0x0001e2000c101110 */
[----:B------:R-:W-:Y:S05]  /*5190*/  @P2 BRA `(.L_x_107) ;  /* 0x0000000000042947 */ /* 0x000fea0003800000 */
[----:B------:R2:W5:Y:S02]  /*51a0*/  LDG.E.U8 R7, desc[UR16][R16.64+0x1] ;  /* 0x0000011010077981 */ /* 0x000564000c1e1100 */
.L_x_107:
[----:B------:R-:W-:Y:S05]  /*51b0*/  BSYNC B1 ;  /* 0x0000000000017941 */ /* 0x000fea0003800000 */
.L_x_106:
[----:B-----5:R-:W-:Y:S01]  /*51c0*/  LOP3.LUT R7, R7, 0xff, RZ, 0xc0, !PT ;  /* 0x000000ff07077812 */ /* 0x020fe200078ec0ff */
[----:B------:R-:W-:Y:S01]  /*51d0*/  BSSY B1, `(.L_x_108) ;  /* 0x0000013000017945 */ /* 0x000fe20003800000 */
[----:B------:R-:W-:Y:S02]  /*51e0*/  IADD3 R35, P1, R35, 0x88, RZ ;  /* 0x0000008823237810 */ /* 0x000fe40007f3e0ff */
[----:B------:R-:W-:-:S03]  /*51f0*/  F2FP.F16.E4M3.UNPACK_B R7, R7 ;  /* 0x00000007ff07723e */ /* 0x000fc600020006ff */
[----:B------:R-:W-:Y:S01]  /*5200*/  IMAD.X R24, RZ, RZ, R25, P1 ;  /* 0x000000ffff187224 */ /* 0x000fe200008e0619 */
[----:B------:R-:W-:Y:S01]  /*5210*/  ISETP.GE.AND P1, PT, R34, 0x89, PT ;  /* 0x000000892200780c */ /* 0x000fe20003f26270 */
[----:B------:R-:W-:Y:S02]  /*5220*/  HADD2.F32 R14, -RZ, R7.H0_H0 ;  /* 0x20000007ff0e7230 */ /* 0x000fe40000004100 */
[----:B------:R-:W-:Y:S01]  /*5230*/  IMAD R24, R24, UR6, RZ ;  /* 0x0000000618187c24 */ /* 0x000fe2000f8e02ff */
[----:B------:R-:W-:Y:S01]  /*5240*/  ISETP.LT.OR P5, PT, R33, 0x1, !P1 ;  /* 0x000000012100780c */ /* 0x000fe20004fa1670 */
[----:B------:R-:W-:-:S04]  /*5250*/  IMAD.WIDE.U32 R26, R35, UR6, R26 ;  /* 0x00000006231a7c25 */ /* 0x000fc8000f8e001a */
[----:B------:R-:W-:Y:S01]  /*5260*/  FMUL R7, R14, R9 ;  /* 0x000000090e077220 */ /* 0x000fe20000400000 */
[----:B------:R-:W-:-:S03]  /*5270*/  IMAD R35, R35, UR7, R24 ;  /* 0x0000000723237c24 */ /* 0x000fc6000f8e0218 */
[----:B------:R-:W-:Y:S01]  /*5280*/  FFMA R7, R110, R8, R7 ;  /* 0x000000086e077223 */ /* 0x000fe20000000007 */
[----:B------:R-:W-:-:S04]  /*5290*/  IADD3 R14, P4, R26, UR10, RZ ;  /* 0x0000000a1a0e7c10 */ /* 0x000fc8000ff9e0ff */
[----:B------:R-:W-:Y:S02]  /*52a0*/  F2FP.SATFINITE.E4M3.F32.PACK_AB_MERGE_C R25, RZ, R7, RZ ;  /* 0x00000007ff19723e */ /* 0x000fe400048070ff */
[----:B0-----:R-:W-:Y:S02]  /*52b0*/  IADD3.X R15, R27, UR11, R35, P4, !PT ;  /* 0x0000000b1b0f7c10 */ /* 0x001fe4000a7fe423 */
[----:B------:R-:W-:Y:S01]  /*52c0*/  PRMT R7, RZ, 0x7610, R7 ;  /* 0x00007610ff077816 */ /* 0x000fe20000000007 */
[----:B------:R0:W-:Y:S01]  /*52d0*/  @!P2 STG.E.U8 desc[UR16][R12.64+0x1], R25 ;  /* 0x000001190c00a986 */ /* 0x0001e2000c101110 */
[----:B------:R-:W-:Y:S05]  /*52e0*/  @P5 BRA `(.L_x_109) ;  /* 0x0000000000045947 */ /* 0x000fea0003800000 */
[----:B------:R3:W5:Y:S02]  /*52f0*/  LDG.E.U8 R7, desc[UR16][R14.64] ;  /* 0x000000100e077981 */ /* 0x000764000c1e1100 */
.L_x_109:
[----:B------:R-:W-:Y:S05]  /*5300*/  BSYNC B1 ;  /* 0x0000000000017941 */ /* 0x000fea0003800000 */
.L_x_108:
        /* <DEDUP_REMOVED lines=8> */
[----:B0-----:R-:W-:-:S05]  /*5390*/  F2FP.SATFINITE.E4M3.F32.PACK_AB_MERGE_C R25, RZ, R24, RZ ;  /* 0x00000018ff19723e */ /* 0x001fca00048070ff */
[----:B------:R0:W-:Y:S01]  /*53a0*/  @!P5 STG.E.U8 desc[UR16][R10.64], R25 ;  /* 0x000000190a00d986 */ /* 0x0001e2000c101110 */
[----:B------:R-:W-:Y:S05]  /*53b0*/  @P2 BRA `(.L_x_111) ;  /* 0x0000000000042947 */ /* 0x000fea0003800000 */
[----:B------:R4:W5:Y:S02]  /*53c0*/  LDG.E.U8 R7, desc[UR16][R14.64+0x1] ;  /* 0x000001100e077981 */ /* 0x000964000c1e1100 */
.L_x_111:
[----:B------:R-:W-:Y:S05]  /*53d0*/  BSYNC B1 ;  /* 0x0000000000017941 */ /* 0x000fea0003800000 */
.L_x_110:
[----:B-----5:R-:W-:Y:S01]  /*53e0*/  LOP3.LUT R7, R7, 0xff, RZ, 0xc0, !PT ;  /* 0x000000ff07077812 */ /* 0x020fe200078ec0ff */
[----:B------:R-:W-:Y:S01]  /*53f0*/  BSSY B1, `(.L_x_112) ;  /* 0x000000b000017945 */ /* 0x000fe20003800000 */
[----:B------:R-:W-:Y:S02]  /*5400*/  ISETP.LT.OR P4, PT, R33, 0x9, !P0 ;  /* 0x000000092100780c */ /* 0x000fe40004781670 */
[----:B------:R-:W-:-:S05]  /*5410*/  F2FP.F16.E4M3.UNPACK_B R7, R7 ;  /* 0x00000007ff07723e */ /* 0x000fca00020006ff */
[----:B------:R-:W-:-:S05]  /*5420*/  HADD2.F32 R24, -RZ, R7.H0_H0 ;  /* 0x20000007ff187230 */ /* 0x000fca0000004100 */
[----:B------:R-:W-:-:S04]  /*5430*/  FMUL R7, R24, R9 ;  /* 0x0000000918077220 */ /* 0x000fc80000400000 */
[----:B------:R-:W-:-:S05]  /*5440*/  FFMA R7, R108, R8, R7 ;  /* 0x000000086c077223 */ /* 0x000fca0000000007 */
[----:B0-----:R-:W-:Y:S02]  /*5450*/  F2FP.SATFINITE.E4M3.F32.PACK_AB_MERGE_C R25, RZ, R7, RZ ;  /* 0x00000007ff19723e */ /* 0x001fe400048070ff */
[----:B------:R-:W-:-:S03]  /*5460*/  PRMT R7, RZ, 0x7610, R7 ;  /* 0x00007610ff077816 */ /* 0x000fc60000000007 */
[----:B------:R0:W-:Y:S01]  /*5470*/  @!P2 STG.E.U8 desc[UR16][R10.64+0x1], R25 ;  /* 0x000001190a00a986 */ /* 0x0001e2000c101110 */
[----:B------:R-:W-:Y:S05]  /*5480*/  @P4 BRA `(.L_x_113) ;  /* 0x0000000000044947 */ /* 0x000fea0003800000 */
[----:B------:R0:W5:Y:S02]  /*5490*/  LDG.E.U8 R7, desc[UR16][R16.64+0x8] ;  /* 0x0000081010077981 */ /* 0x000164000c1e1100 */
.L_x_113:
[----:B------:R-:W-:Y:S05]  /*54a0*/  BSYNC B1 ;  /* 0x0000000000017941 */ /* 0x000fea0003800000 */
.L_x_112:
        /* <DEDUP_REMOVED lines=12> */
.L_x_115:
[----:B------:R-:W-:Y:S05]  /*5570*/  BSYNC B1 ;  /* 0x0000000000017941 */ /* 0x000fea0003800000 */
.L_x_114:
        /* <DEDUP_REMOVED lines=12> */
.L_x_117:
[----:B------:R-:W-:Y:S05]  /*5640*/  BSYNC B1 ;  /* 0x0000000000017941 */ /* 0x000fea0003800000 */
.L_x_116:
        /* <DEDUP_REMOVED lines=12> */
.L_x_119:
[----:B------:R-:W-:Y:S05]  /*5710*/  BSYNC B1 ;  /* 0x0000000000017941 */ /* 0x000fea0003800000 */
.L_x_118:
        /* <DEDUP_REMOVED lines=12> */
.L_x_121:
[----:B------:R-:W-:Y:S05]  /*57e0*/  BSYNC B1 ;  /* 0x0000000000017941 */ /* 0x000fea0003800000 */
.L_x_120:
        /* <DEDUP_REMOVED lines=12> */
.L_x_123:
[----:B------:R-:W-:Y:S05]  /*58b0*/  BSYNC B1 ;  /* 0x0000000000017941 */ /* 0x000fea0003800000 */
.L_x_122:
        /* <DEDUP_REMOVED lines=12> */
.L_x_125:
[----:B------:R-:W-:Y:S05]  /*5980*/  BSYNC B1 ;  /* 0x0000000000017941 */ /* 0x000fea0003800000 */
.L_x_124:
        /* <DEDUP_REMOVED lines=12> */
.L_x_127:
[----:B------:R-:W-:Y:S05]  /*5a50*/  BSYNC B1 ;  /* 0x0000000000017941 */ /* 0x000fea0003800000 */
.L_x_126:
        /* <DEDUP_REMOVED lines=12> */
.L_x_129:
[----:B------:R-:W-:Y:S05]  /*5b20*/  BSYNC B1 ;  /* 0x0000000000017941 */ /* 0x000fea0003800000 */
.L_x_128:
        /* <DEDUP_REMOVED lines=12> */
.L_x_131:
[----:B------:R-:W-:Y:S05]  /*5bf0*/  BSYNC B1 ;  /* 0x0000000000017941 */ /* 0x000fea0003800000 */
.L_x_130:
        /* <DEDUP_REMOVED lines=12> */
.L_x_133:
[----:B------:R-:W-:Y:S05]  /*5cc0*/  BSYNC B1 ;  /* 0x0000000000017941 */ /* 0x000fea0003800000 */
.L_x_132:
        /* <DEDUP_REMOVED lines=12> */
.L_x_135:
[----:B------:R-:W-:Y:S05]  /*5d90*/  BSYNC B1 ;  /* 0x0000000000017941 */ /* 0x000fea0003800000 */
.L_x_134:
        /* <DEDUP_REMOVED lines=12> */
.L_x_137:
[----:B------:R-:W-:Y:S05]  /*5e60*/  BSYNC B1 ;  /* 0x0000000000017941 */ /* 0x000fea0003800000 */
.L_x_136:
        /* <DEDUP_REMOVED lines=12> */
.L_x_139:
[----:B------:R-:W-:Y:S05]  /*5f30*/  BSYNC B1 ;  /* 0x0000000000017941 */ /* 0x000fea0003800000 */
.L_x_138:
        /* <DEDUP_REMOVED lines=12> */
.L_x_141:
[----:B------:R-:W-:Y:S05]  /*6000*/  BSYNC B1 ;  /* 0x0000000000017941 */ /* 0x000fea0003800000 */
.L_x_140:
        /* <DEDUP_REMOVED lines=12> */
.L_x_143:
[----:B------:R-:W-:Y:S05]  /*60d0*/  BSYNC B1 ;  /* 0x0000000000017941 */ /* 0x000fea0003800000 */
.L_x_142:
        /* <DEDUP_REMOVED lines=12> */
.L_x_145:
[----:B------:R-:W-:Y:S05]  /*61a0*/  BSYNC B1 ;  /* 0x0000000000017941 */ /* 0x000fea0003800000 */
.L_x_144:
        /* <DEDUP_REMOVED lines=12> */
.L_x_147:
[----:B------:R-:W-:Y:S05]  /*6270*/  BSYNC B1 ;  /* 0x0000000000017941 */ /* 0x000fea0003800000 */
.L_x_146:
        /* <DEDUP_REMOVED lines=12> */
.L_x_149:
[----:B------:R-:W-:Y:S05]  /*6340*/  BSYNC B1 ;  /* 0x0000000000017941 */ /* 0x000fea0003800000 */
.L_x_148:
        /* <DEDUP_REMOVED lines=12> */
.L_x_151:
[----:B------:R-:W-:Y:S05]  /*6410*/  BSYNC B1 ;  /* 0x0000000000017941 */ /* 0x000fea0003800000 */
.L_x_150:
        /* <DEDUP_REMOVED lines=12> */
.L_x_153:
[----:B------:R-:W-:Y:S05]  /*64e0*/  BSYNC B1 ;  /* 0x0000000000017941 */ /* 0x000fea0003800000 */
.L_x_152:
        /* <DEDUP_REMOVED lines=12> */
.L_x_155:
[----:B------:R-:W-:Y:S05]  /*65b0*/  BSYNC B1 ;  /* 0x0000000000017941 */ /* 0x000fea0003800000 */
.L_x_154:
        /* <DEDUP_REMOVED lines=12> */
.L_x_157:
[----:B------:R-:W-:Y:S05]  /*6680*/  BSYNC B1 ;  /* 0x0000000000017941 */ /* 0x000fea0003800000 */
.L_x_156:
        /* <DEDUP_REMOVED lines=12> */
.L_x_159:
[----:B------:R-:W-:Y:S05]  /*6750*/  BSYNC B1 ;  /* 0x0000000000017941 */ /* 0x000fea0003800000 */
.L_x_158:
        /* <DEDUP_REMOVED lines=12> */
.L_x_161:
[----:B------:R-:W-:Y:S05]  /*6820*/  BSYNC B1 ;  /* 0x0000000000017941 */ /* 0x000fea0003800000 */
.L_x_160:
        /* <DEDUP_REMOVED lines=12> */
.L_x_163:
[----:B------:R-:W-:Y:S05]  /*68f0*/  BSYNC B1 ;  /* 0x0000000000017941 */ /* 0x000fea0003800000 */
.L_x_162:
[----:B-----5:R-:W-:Y:S01]  /*6900*/  LOP3.LUT R7, R7, 0xff, RZ, 0xc0, !PT ;  /* 0x000000ff07077812 */ /* 0x020fe200078ec0ff */
[----:B------:R-:W-:Y:S01]  /*6910*/  BSSY B1, `(.L_x_164) ;  /* 0x000000b000017945 */ /* 0x000fe20003800000 */
[----:B------:R-:W-:Y:S02]  /*6920*/  ISETP.LT.OR P2, PT, R33, 0x39, !P1 ;  /* 0x000000392100780c */ /* 0x000fe40004f41670 */
[----:B------:R-:W-:-:S05]  /*6930*/  F2FP.F16.E4M3.UNPACK_B R7, R7 ;  /* 0x00000007ff07723e */ /* 0x000fca00020006ff */
[----:B012---:R-:W-:-:S05]  /*6940*/  HADD2.F32 R16, -RZ, R7.H0_H0 ;  /* 0x20000007ff107230 */ /* 0x007fca0000004100 */
[----:B------:R-:W-:-:S04]  /*6950*/  FMUL R7, R16, R9 ;  /* 0x0000000910077220 */ /* 0x000fc80000400000 */
[----:B------:R-:W-:-:S05]  /*6960*/  FFMA R7, R18, R8, R7 ;  /* 0x0000000812077223 */ /* 0x000fca0000000007 */
[----:B------:R-:W-:Y:S02]  /*6970*/  F2FP.SATFINITE.E4M3.F32.PACK_AB_MERGE_C R17, RZ, R7, RZ ;  /* 0x00000007ff11723e */ /* 0x000fe400048070ff */
[----:B------:R-:W-:-:S03]  /*6980*/  PRMT R7, RZ, 0x7610, R7 ;  /* 0x00007610ff077816 */ /* 0x000fc60000000007 */
[----:B------:R0:W-:Y:S01]  /*6990*/  @!P0 STG.E.U8 desc[UR16][R12.64+0x39], R17 ;  /* 0x000039110c008986 */ /* 0x0001e2000c101110 */
[----:B------:R-:W-:Y:S05]  /*69a0*/  @P2 BRA `(.L_x_165) ;  /* 0x0000000000042947 */ /* 0x000fea0003800000 */
[----:B------:R1:W5:Y:S02]  /*69b0*/  LDG.E.U8 R7, desc[UR16][R14.64+0x38] ;  /* 0x000038100e077981 */ /* 0x000364000c1e1100 */
.L_x_165:
[----:B------:R-:W-:Y:S05]  /*69c0*/  BSYNC B1 ;  /* 0x0000000000017941 */ /* 0x000fea0003800000 */
.L_x_164:
        /* <DEDUP_REMOVED lines=12> */
.L_x_167:
[----:B------:R-:W-:Y:S05]  /*6a90*/  BSYNC B1 ;  /* 0x0000000000017941 */ /* 0x000fea0003800000 */
.L_x_166:
[----:B------:R-:W-:Y:S05]  /*6aa0*/  @P1 BRA `(.L_x_168) ;  /* 0x0000001000301947 */ /* 0x000fea0003800000 */
[----:B-----5:R-:W-:-:S04]  /*6ab0*/  LOP3.LUT R7, R7, 0xff, RZ, 0xc0, !PT ;  /* 0x000000ff07077812 */ /* 0x020fc800078ec0ff */
[----:B------:R-:W-:-:S05]  /*6ac0*/  F2FP.F16.E4M3.UNPACK_B R7, R7 ;  /* 0x00000007ff07723e */ /* 0x000fca00020006ff */
[----:B------:R-:W-:-:S05]  /*6ad0*/  HADD2.F32 R12, -RZ, R7.H0_H0 ;  /* 0x20000007ff0c7230 */ /* 0x000fca0000004100 */
[----:B------:R-:W-:-:S04]  /*6ae0*/  FMUL R7, R12, R9 ;  /* 0x000000090c077220 */ /* 0x000fc80000400000 */
[----:B------:R-:W-:-:S05]  /*6af0*/  FFMA R7, R20, R8, R7 ;  /* 0x0000000814077223 */ /* 0x000fca0000000007 */
[----:B------:R-:W-:-:S05]  /*6b00*/  F2FP.SATFINITE.E4M3.F32.PACK_AB_MERGE_C R7, RZ, R7, RZ ;  /* 0x00000007ff07723e */ /* 0x000fca00048070ff */
[----:B------:R0:W-:Y:S01]  /*6b10*/  STG.E.U8 desc[UR16][R10.64+0x39], R7 ;  /* 0x000039070a007986 */ /* 0x0001e2000c101110 */
[----:B------:R-:W-:Y:S05]  /*6b20*/  BRA `(.L_x_168) ;  /* 0x0000001000107947 */ /* 0x000fea0003800000 */
.L_x_39:
[C---:B------:R-:W-:Y:S01]  /*6b30*/  ISETP.GE.AND P0, PT, R34.reuse, 0x1, PT ;  /* 0x000000012200780c */ /* 0x040fe20003f06270 */
[-C--:B--2---:R-:W-:Y:S01]  /*6b40*/  FMUL R147, R147, R8.reuse ;  /* 0x0000000893937220 */ /* 0x084fe20000400000 */
[----:B------:R-:W-:Y:S01]  /*6b50*/  ISETP.GE.AND P2, PT, R34, 0x9, PT ;  /* 0x000000092200780c */ /* 0x000fe20003f46270 */
[-C--:B------:R-:W-:Y:S01]  /*6b60*/  FMUL R142, R142, R8.reuse ;  /* 0x000000088e8e7220 */ /* 0x080fe20000400000 */
[----:B------:R-:W-:Y:S01]  /*6b70*/  ISETP.LT.OR P1, PT, R33, 0x1, !P0 ;  /* 0x000000012100780c */ /* 0x000fe20004721670 */
[-C--:B------:R-:W-:Y:S01]  /*6b80*/  FMUL R145, R145, R8.reuse ;  /* 0x0000000891917220 */ /* 0x080fe20000400000 */
[----:B------:R-:W-:Y:S01]  /*6b90*/  F2FP.SATFINITE.E4M3.F32.PACK_AB_MERGE_C R147, RZ, R147, RZ ;  /* 0x00000093ff93723e */ /* 0x000fe200048070ff */
[-C--:B------:R-:W-:Y:S01]  /*6ba0*/  FMUL R140, R140, R8.reuse ;  /* 0x000000088c8c7220 */ /* 0x080fe20000400000 */
[----:B------:R-:W-:Y:S01]  /*6bb0*/  ISETP.LT.OR P4, PT, R33, 0x2, !P0 ;  /* 0x000000022100780c */ /* 0x000fe20004781670 */
[-C--:B------:R-:W-:Y:S01]  /*6bc0*/  FMUL R143, R143, R8.reuse ;  /* 0x000000088f8f7220 */ /* 0x080fe20000400000 */
[C---:B------:R-:W-:Y:S01]  /*6bd0*/  ISETP.LT.OR P5, PT, R33.reuse, 0x1, !P2 ;  /* 0x000000012100780c */ /* 0x040fe200057a1670 */
[-C--:B------:R-:W-:Y:S01]  /*6be0*/  FMUL R138, R138, R8.reuse ;  /* 0x000000088a8a7220 */ /* 0x080fe20000400000 */
[----:B------:R-:W-:Y:S01]  /*6bf0*/  ISETP.LT.OR P6, PT, R33, 0x2, !P2 ;  /* 0x000000022100780c */ /* 0x000fe200057c1670 */
[----:B------:R-:W-:Y:S01]  /*6c00*/  FMUL R141, R141, R8 ;  /* 0x000000088d8d7220 */ /* 0x000fe20000400000 */
[----:B------:R-:W-:Y:S01]  /*6c10*/  F2FP.SATFINITE.E4M3.F32.PACK_AB_MERGE_C R7, RZ, R142, RZ ;  /* 0x0000008eff07723e */ /* 0x000fe200048070ff */
[-C--:B------:R-:W-:Y:S01]  /*6c20*/  FMUL R136, R136, R8.reuse ;  /* 0x0000000888887220 */ /* 0x080fe20000400000 */
[----:B------:R-:W-:Y:S01]  /*6c30*/  F2FP.SATFINITE.E4M3.F32.PACK_AB_MERGE_C R145, RZ, R145, RZ ;  /* 0x00000091ff91723e */ /* 0x000fe200048070ff */
[----:B------:R-:W-:Y:S01]  /*6c40*/  @!P1 STG.E.U8 desc[UR16][R16.64], R147 ;  /* 0x0000009310009986 */ /* 0x000fe2000c101110 */
[----:B------:R-:W-:Y:S01]  /*6c50*/  ISETP.LT.OR P1, PT, R33, 0x9, !P0 ;  /* 0x000000092100780c */ /* 0x000fe20004721670 */
[----:B------:R-:W-:Y:S01]  /*6c60*/  FMUL R139, R139, R8 ;  /* 0x000000088b8b7220 */ /* 0x000fe20000400000 */
[----:B------:R-:W-:Y:S01]  /*6c70*/  F2FP.SATFINITE.E4M3.F32.PACK_AB_MERGE_C R25, RZ, R140, RZ ;  /* 0x0000008cff19723e */ /* 0x000fe200048070ff */
[----:B------:R0:W-:Y:S01]  /*6c80*/  @!P4 STG.E.U8 desc[UR16][R16.64+0x1], R7 ;  /* 0x000001071000c986 */ /* 0x0001e2000c101110 */
[----:B------:R-:W-:Y:S01]  /*6c90*/  F2FP.SATFINITE.E4M3.F32.PACK_AB_MERGE_C R143, RZ, R143, RZ ;  /* 0x0000008fff8f723e */ /* 0x000fe200048070ff */
[-C--:B------:R-:W-:Y:S01]  /*6ca0*/  FMUL R134, R134, R8.reuse ;  /* 0x0000000886867220 */ /* 0x080fe20000400000 */
[C---:B------:R-:W-:Y:S01]  /*6cb0*/  ISETP.LT.OR P4, PT, R33.reuse, 0xa, !P0 ;  /* 0x0000000a2100780c */ /* 0x040fe20004781670 */
[----:B------:R-:W-:Y:S01]  /*6cc0*/  @!P5 STG.E.U8 desc[UR16][R14.64], R145 ;  /* 0x000000910e00d986 */ /* 0x000fe2000c101110 */
[----:B------:R-:W-:Y:S01]  /*6cd0*/  ISETP.LT.OR P5, PT, R33, 0x9, !P2 ;  /* 0x000000092100780c */ /* 0x000fe200057a1670 */
[-C--:B------:R-:W-:Y:S01]  /*6ce0*/  FMUL R137, R137, R8.reuse ;  /* 0x0000000889897220 */ /* 0x080fe20000400000 */
[----:B------:R-:W-:Y:S01]  /*6cf0*/  F2FP.SATFINITE.E4M3.F32.PACK_AB_MERGE_C R141, RZ, R141, RZ ;  /* 0x0000008dff8d723e */ /* 0x000fe200048070ff */
[----:B------:R1:W-:Y:S01]  /*6d00*/  @!P6 STG.E.U8 desc[UR16][R14.64+0x1], R25 ;  /* 0x000001190e00e986 */ /* 0x0003e2000c101110 */
[C---:B------:R-:W-:Y:S01]  /*6d10*/  ISETP.LT.OR P6, PT, R33.reuse, 0xa, !P2 ;  /* 0x0000000a2100780c */ /* 0x040fe200057c1670 */
[-C--:B------:R-:W-:Y:S01]  /*6d20*/  FMUL R132, R132, R8.reuse ;  /* 0x0000000884847220 */ /* 0x080fe20000400000 */
[----:B------:R-:W-:Y:S01]  /*6d30*/  F2FP.SATFINITE.E4M3.F32.PACK_AB_MERGE_C R139, RZ, R139, RZ ;  /* 0x0000008bff8b723e */ /* 0x000fe200048070ff */
[----:B------:R-:W-:Y:S01]  /*6d40*/  @!P1 STG.E.U8 desc[UR16][R16.64+0x8], R143 ;  /* 0x0000088f10009986 */ /* 0x000fe2000c101110 */
[----:B------:R-:W-:Y:S01]  /*6d50*/  ISETP.LT.OR P1, PT, R33, 0x11, !P0 ;  /* 0x000000112100780c */ /* 0x000fe20004721670 */
[----:B------:R-:W-:Y:S01]  /*6d60*/  FMUL R135, R135, R8 ;  /* 0x0000000887877220 */ /* 0x000fe20000400000 */
[----:B0-----:R-:W-:Y:S01]  /*6d70*/  F2FP.SATFINITE.E4M3.F32.PACK_AB_MERGE_C R7, RZ, R138, RZ ;  /* 0x0000008aff07723e */ /* 0x001fe200048070ff */
[-C--:B------:R-:W-:Y:S01]  /*6d80*/  FMUL R130, R130, R8.reuse ;  /* 0x0000000882827220 */ /* 0x080fe20000400000 */
[----:B------:R-:W-:Y:S01]  /*6d90*/  F2FP.SATFINITE.E4M3.F32.PACK_AB_MERGE_C R137, RZ, R137, RZ ;  /* 0x00000089ff89723e */ /* 0x000fe200048070ff */
[----:B------:R-:W-:Y:S01]  /*6da0*/  FMUL R133, R133, R8 ;  /* 0x0000000885857220 */ /* 0x000fe20000400000 */
[----:B------:R-:W-:Y:S01]  /*6db0*/  F2FP.SATFINITE.E4M3.F32.PACK_AB_MERGE_C R135, RZ, R135, RZ ;  /* 0x00000087ff87723e */ /* 0x000fe200048070ff */
[----:B------:R0:W-:Y:S01]  /*6dc0*/  @!P4 STG.E.U8 desc[UR16][R16.64+0x9], R7 ;  /* 0x000009071000c986 */ /* 0x0001e2000c101110 */
[----:B-1----:R-:W-:Y:S01]  /*6dd0*/  F2FP.SATFINITE.E4M3.F32.PACK_AB_MERGE_C R25, RZ, R136, RZ ;  /* 0x00000088ff19723e */ /* 0x002fe200048070ff */
        /* <DEDUP_REMOVED lines=15> */
[-C--:B------:R-:W-:Y:S01]  /*6ed0*/  FMUL R127, R127, R8.reuse ;  /* 0x000000087f7f7220 */ /* 0x080fe20000400000 */
[----:B------:R-:W-:Y:S01]  /*6ee0*/  FMUL R122, R122, R8 ;  /* 0x000000087a7a7220 */ /* 0x000fe20000400000 */
[----:B------:R-:W-:Y:S01]  /*6ef0*/  F2FP.SATFINITE.E4M3.F32.PACK_AB_MERGE_C R129, RZ, R129, RZ ;  /* 0x00000081ff81723e */ /* 0x000fe200048070ff */
[----:B------:R0:W-:Y:S01]  /*6f00*/  @!P4 STG.E.U8 desc[UR16][R16.64+0x11], R7 ;  /* 0x000011071000c986 */ /* 0x0001e2000c101110 */
[----:B-1----:R-:W-:Y:S01]  /*6f10*/  F2FP.SATFINITE.E4M3.F32.PACK_AB_MERGE_C R25, RZ, R132, RZ ;  /* 0x00000084ff19723e */ /* 0x002fe200048070ff */
[-C--:B------:R-:W-:Y:S01]  /*6f20*/  FMUL R125, R125, R8.reuse ;  /* 0x000000087d7d7220 */ /* 0x080fe20000400000 */
[C---:B------:R-:W-:Y:S01]  /*6f30*/  ISETP.LT.OR P4, PT, R33.reuse, 0x1a, !P0 ;  /* 0x0000001a2100780c */ /* 0x040fe20004781670 */
[----:B------:R-:W-:Y:S01]  /*6f40*/  @!P5 STG.E.U8 desc[UR16][R14.64+0x10], R137 ;  /* 0x000010890e00d986 */ /* 0x000fe2000c101110 */
[C---:B------:R-:W-:Y:S01]  /*6f50*/  ISETP.LT.OR P5, PT, R33.reuse, 0x19, !P2 ;  /* 0x000000192100780c */ /* 0x040fe200057a1670 */
[-C--:B------:R-:W-:Y:S01]  /*6f60*/  FMUL R120, R120, R8.reuse ;  /* 0x0000000878787220 */ /* 0x080fe20000400000 */
[----:B------:R-:W-:Y:S01]  /*6f70*/  F2FP.SATFINITE.E4M3.F32.PACK_AB_MERGE_C R127, RZ, R127, RZ ;  /* 0x0000007fff7f723e */ /* 0x000fe200048070ff */
[----:B------:R1:W-:Y:S01]  /*6f80*/  @!P6 STG.E.U8 desc[UR16][R14.64+0x11], R25 ;  /* 0x000011190e00e986 */ /* 0x0003e2000c101110 */
[----:B------:R-:W-:Y:S01]  /*6f90*/  ISETP.LT.OR P6, PT, R33, 0x1a, !P2 ;  /* 0x0000001a2100780c */ /* 0x000fe200057c1670 */
        /* <DEDUP_REMOVED lines=8> */
[-C--:B------:R-:W-:Y:S01]  /*7020*/  FMUL R116, R116, R8.reuse ;  /* 0x0000000874747220 */ /* 0x080fe20000400000 */
[----:B------:R-:W-:Y:S01]  /*7030*/  FMUL R114, R114, R8 ;  /* 0x0000000872727220 */ /* 0x000fe20000400000 */
[----:B-1----:R-:W-:Y:S01]  /*7040*/  F2FP.SATFINITE.E4M3.F32.PACK_AB_MERGE_C R25, RZ, R128, RZ ;  /* 0x00000080ff19723e */ /* 0x002fe200048070ff */
[----:B------:R0:W-:Y:S01]  /*7050*/  @!P4 STG.E.U8 desc[UR16][R16.64+0x19], R7 ;  /* 0x000019071000c986 */ /* 0x0001e2000c101110 */
[----:B------:R-:W-:Y:S01]  /*7060*/  ISETP.LT.OR P4, PT, R33, 0x22, !P0 ;  /* 0x000000222100780c */ /* 0x000fe20004781670 */
[-C--:B------:R-:W-:Y:S01]  /*7070*/  FMUL R119, R119, R8.reuse ;  /* 0x0000000877777220 */ /* 0x080fe20000400000 */
[----:B------:R-:W-:Y:S01]  /*7080*/  F2FP.SATFINITE.E4M3.F32.PACK_AB_MERGE_C R121, RZ, R121, RZ ;  /* 0x00000079ff79723e */ /* 0x000fe200048070ff */
[----:B------:R-:W-:Y:S01]  /*7090*/  @!P5 STG.E.U8 desc[UR16][R14.64+0x18], R133 ;  /* 0x000018850e00d986 */ /* 0x000fe2000c101110 */
[----:B------:R-:W-:Y:S01]  /*70a0*/  ISETP.LT.OR P5, PT, R33, 0x21, !P2 ;  /* 0x000000212100780c */ /* 0x000fe200057a1670 */
[----:B------:R-:W-:Y:S01]  /*70b0*/  FMUL R117, R117, R8 ;  /* 0x0000000875757220 */ /* 0x000fe20000400000 */
[----:B------:R-:W-:Y:S01]  /*70c0*/  F2FP.SATFINITE.E4M3.F32.PACK_AB_MERGE_C R27, RZ, R114, RZ ;  /* 0x00000072ff1b723e */ /* 0x000fe200048070ff */
[----:B------:R1:W-:Y:S01]  /*70d0*/  @!P6 STG.E.U8 desc[UR16][R14.64+0x19], R25 ;  /* 0x000019190e00e986 */ /* 0x0003e2000c101110 */
[----:B------:R-:W-:Y:S01]  /*70e0*/  ISETP.LT.OR P6, PT, R33, 0x22, !P2 ;  /* 0x000000222100780c */ /* 0x000fe200057c1670 */
[-C--:B------:R-:W-:Y:S01]  /*70f0*/  FMUL R112, R112, R8.reuse ;  /* 0x0000000870707220 */ /* 0x080fe20000400000 */
[-C--:B------:R-:W-:Y:S01]  /*7100*/  FMUL R115, R115, R8.reuse ;  /* 0x0000000873737220 */ /* 0x080fe20000400000 */
        /* <DEDUP_REMOVED lines=39> */
[-C--:B------:R-:W-:Y:S01]  /*7380*/  FMUL R103, R103, R8.reuse ;  /* 0x0000000867677220 */ /* 0x080fe20000400000 */
[----:B------:R-:W-:Y:S01]  /*7390*/  @!P1 STG.E.U8 desc[UR16][R16.64+0x30], R123 ;  /* 0x0000307b10009986 */ /* 0x000fe2000c101110 */
[----:B------:R-:W-:Y:S01]  /*73a0*/  ISETP.LT.OR P1, PT, R33, 0x39, !P0 ;  /* 0x000000392100780c */ /* 0x000fe20004721670 */
[-C--:B------:R-:W-:Y:S01]  /*73b0*/  FMUL R101, R101, R8.reuse ;  /* 0x0000000865657220 */ /* 0x080fe20000400000 */
[----:B------:R-:W-:Y:S01]  /*73c0*/  ISETP.LT.OR P0, PT, R33, 0x3a, !P0 ;  /* 0x0000003a2100780c */ /* 0x000fe20004701670 */
[----:B------:R-:W-:Y:S01]  /*73d0*/  FMUL R96, R96, R8 ;  /* 0x0000000860607220 */ /* 0x000fe20000400000 */
[----:B0-----:R-:W-:Y:S01]  /*73e0*/  F2FP.SATFINITE.E4M3.F32.PACK_AB_MERGE_C R7, RZ, R118, RZ ;  /* 0x00000076ff07723e */ /* 0x001fe200048070ff */
[-C--:B------:R-:W-:Y:S01]  /*73f0*/  FMUL R94, R94, R8.reuse ;  /* 0x000000085e5e7220 */ /* 0x080fe20000400000 */
[----:B------:R-:W-:Y:S01]  /*7400*/  F2FP.SATFINITE.E4M3.F32.PACK_AB_MERGE_C R105, RZ, R105, RZ ;  /* 0x00000069ff69723e */ /* 0x000fe200048070ff */
[----:B------:R-:W-:Y:S01]  /*7410*/  FMUL R97, R97, R8 ;  /* 0x0000000861617220 */ /* 0x000fe20000400000 */
[----:B-1----:R-:W-:Y:S01]  /*7420*/  F2FP.SATFINITE.E4M3.F32.PACK_AB_MERGE_C R25, RZ, R116, RZ ;  /* 0x00000074ff19723e */ /* 0x002fe200048070ff */
[----:B------:R0:W-:Y:S01]  /*7430*/  @!P4 STG.E.U8 desc[UR16][R16.64+0x31], R7 ;  /* 0x000031071000c986 */ /* 0x0001e2000c101110 */
[----:B------:R-:W-:Y:S01]  /*7440*/  ISETP.LT.OR P4, PT, R33, 0x39, !P2 ;  /* 0x000000392100780c */ /* 0x000fe20005781670 */
[-C--:B------:R-:W-:Y:S01]  /*7450*/  FMUL R99, R99, R8.reuse ;  /* 0x0000000863637220 */ /* 0x080fe20000400000 */
[----:B------:R-:W-:Y:S01]  /*7460*/  ISETP.LT.OR P2, PT, R33, 0x3a, !P2 ;  /* 0x0000003a2100780c */ /* 0x000fe20005741670 */
[----:B------:R-:W-:Y:S01]  /*7470*/  @!P5 STG.E.U8 desc[UR16][R14.64+0x30], R121 ;  /* 0x000030790e00d986 */ /* 0x000fe2000c101110 */
[----:B------:R-:W-:Y:S01]  /*7480*/  F2FP.SATFINITE.E4M3.F32.PACK_AB_MERGE_C R103, RZ, R103, RZ ;  /* 0x00000067ff67723e */ /* 0x000fe200048070ff */
[-C--:B------:R-:W-:Y:S01]  /*7490*/  FMUL R92, R92, R8.reuse ;  /* 0x000000085c5c7220 */ /* 0x080fe20000400000 */
[----:B------:R-:W-:Y:S01]  /*74a0*/  F2FP.SATFINITE.E4M3.F32.PACK_AB_MERGE_C R101, RZ, R101, RZ ;  /* 0x00000065ff65723e */ /* 0x000fe200048070ff */
[----:B------:R-:W-:Y:S01]  /*74b0*/  @!P6 STG.E.U8 desc[UR16][R14.64+0x31], R25 ;  /* 0x000031190e00e986 */ /* 0x000fe2000c101110 */
[----:B------:R-:W-:Y:S01]  /*74c0*/  F2FP.SATFINITE.E4M3.F32.PACK_AB_MERGE_C R97, RZ, R97, RZ ;  /* 0x00000061ff61723e */ /* 0x000fe200048070ff */
[-C--:B------:R-:W-:Y:S01]  /*74d0*/  FMUL R88, R88, R8.reuse ;  /* 0x0000000858587220 */ /* 0x080fe20000400000 */
[-C--:B------:R-:W-:Y:S01]  /*74e0*/  FMUL R95, R95, R8.reuse ;  /* 0x000000085f5f7220 */ /* 0x080fe20000400000 */
[----:B------:R-:W-:Y:S01]  /*74f0*/  @!P0 STG.E.U8 desc[UR16][R16.64+0x39], R27 ;  /* 0x0000391b10008986 */ /* 0x000fe2000c101110 */
[----:B------:R-:W-:Y:S01]  /*7500*/  ISETP.GE.AND P0, PT, R34, 0x81, PT ;  /* 0x000000812200780c */ /* 0x000fe20003f06270 */
[----:B------:R-:W-:Y:S01]  /*7510*/  FMUL R93, R93, R8 ;  /* 0x000000085d5d7220 */ /* 0x000fe20000400000 */
[----:B0-----:R-:W-:Y:S01]  /*7520*/  F2FP.SATFINITE.E4M3.F32.PACK_AB_MERGE_C R7, RZ, R112, RZ ;  /* 0x00000070ff07723e */ /* 0x001fe200048070ff */
[----:B------:R0:W-:Y:S01]  /*7530*/  @!P1 STG.E.U8 desc[UR16][R16.64+0x38], R119 ;  /* 0x0000387710009986 */ /* 0x0001e2000c101110 */
[C---:B------:R-:W-:Y:S01]  /*7540*/  ISETP.LT.OR P6, PT, R33.reuse, 0x1, !P0 ;  /* 0x000000012100780c */ /* 0x040fe200047c1670 */
[-C--:B------:R-:W-:Y:S01]  /*7550*/  FMUL R90, R90, R8.reuse ;  /* 0x000000085a5a7220 */ /* 0x080fe20000400000 */
[----:B------:R-:W-:Y:S01]  /*7560*/  ISETP.LT.OR P5, PT, R33, 0x2, !P0 ;  /* 0x000000022100780c */ /* 0x000fe200047a1670 */
[----:B------:R-:W-:Y:S01]  /*7570*/  @!P4 STG.E.U8 desc[UR16][R14.64+0x38], R117 ;  /* 0x000038750e00c986 */ /* 0x000fe2000c101110 */
[----:B------:R-:W-:Y:S01]  /*7580*/  ISETP.GE.AND P1, PT, R34, 0x89, PT ;  /* 0x000000892200780c */ /* 0x000fe20003f26270 */
[-C--:B------:R-:W-:Y:S01]  /*7590*/  FMUL R23, R23, R8.reuse ;  /* 0x0000000817177220 */ /* 0x080fe20000400000 */
[----:B------:R-:W-:Y:S01]  /*75a0*/  F2FP.SATFINITE.E4M3.F32.PACK_AB_MERGE_C R99, RZ, R99, RZ ;  /* 0x00000063ff63723e */ /* 0x000fe200048070ff */
[----:B------:R1:W-:Y:S01]  /*75b0*/  @!P2 STG.E.U8 desc[UR16][R14.64+0x39], R7 ;  /* 0x000039070e00a986 */ /* 0x0003e2000c101110 */
[----:B------:R-:W-:Y:S01]  /*75c0*/  ISETP.LT.OR P4, PT, R33, 0x1, !P1 ;  /* 0x000000012100780c */ /* 0x000fe20004f81670 */
[-C--:B------:R-:W-:Y:S01]  /*75d0*/  FMUL R91, R91, R8.reuse ;  /* 0x000000085b5b7220 */ /* 0x080fe20000400000 */
[----:B------:R-:W-:Y:S01]  /*75e0*/  ISETP.LT.OR P2, PT, R33, 0xa, !P0 ;  /* 0x0000000a2100780c */ /* 0x000fe20004741670 */
[----:B------:R-:W-:Y:S01]  /*75f0*/  FMUL R89, R89, R8 ;  /* 0x0000000859597220 */ /* 0x000fe20000400000 */
[----:B0-----:R-:W-:Y:S01]  /*7600*/  F2FP.SATFINITE.E4M3.F32.PACK_AB_MERGE_C R17, RZ, R110, RZ ;  /* 0x0000006eff11723e */ /* 0x001fe200048070ff */
[----:B------:R-:W-:Y:S01]  /*7610*/  @!P6 STG.E.U8 desc[UR16][R12.64], R115 ;  /* 0x000000730c00e986 */ /* 0x000fe2000c101110 */
[C---:B------:R-:W-:Y:S01]  /*7620*/  ISETP.LT.OR P6, PT, R33.reuse, 0x2, !P1 ;  /* 0x000000022100780c */ /* 0x040fe20004fc1670 */
[-C--:B------:R-:W-:Y:S01]  /*7630*/  FMUL R22, R22, R8.reuse ;  /* 0x0000000816167220 */ /* 0x080fe20000400000 */
[----:B------:R-:W-:Y:S01]  /*7640*/  F2FP.SATFINITE.E4M3.F32.PACK_AB_MERGE_C R95, RZ, R95, RZ ;  /* 0x0000005fff5f723e */ /* 0x000fe200048070ff */
[----:B------:R-:W-:Y:S01]  /*7650*/  @!P5 STG.E.U8 desc[UR16][R12.64+0x1], R17 ;  /* 0x000001110c00d986 */ /* 0x000fe2000c101110 */
[----:B------:R-:W-:Y:S01]  /*7660*/  ISETP.LT.OR P5, PT, R33, 0x9, !P0 ;  /* 0x000000092100780c */ /* 0x000fe200047a1670 */
[----:B------:R-:W-:Y:S01]  /*7670*/  FMUL R19, R19, R8 ;  /* 0x0000000813137220 */ /* 0x000fe20000400000 */
[----:B-1----:R-:W-:Y:S01]  /*7680*/  F2FP.SATFINITE.E4M3.F32.PACK_AB_MERGE_C R7, RZ, R108, RZ ;  /* 0x0000006cff07723e */ /* 0x002fe200048070ff */
[----:B------:R-:W-:Y:S01]  /*7690*/  @!P4 STG.E.U8 desc[UR16][R10.64], R113 ;  /* 0x000000710a00c986 */ /* 0x000fe2000c101110 */
[----:B------:R-:W-:Y:S01]  /*76a0*/  F2FP.SATFINITE.E4M3.F32.PACK_AB_MERGE_C R15, RZ, R106, RZ ;  /* 0x0000006aff0f723e */ /* 0x000fe200048070ff */
[-C--:B------:R-:W-:Y:S01]  /*76b0*/  FMUL R18, R18, R8.reuse ;  /* 0x0000000812127220 */ /* 0x080fe20000400000 */
[----:B------:R-:W-:Y:S01]  /*76c0*/  ISETP.LT.OR P4, PT, R33, 0x9, !P1 ;  /* 0x000000092100780c */ /* 0x000fe20004f81670 */
[-C--:B------:R-:W-:Y:S01]  /*76d0*/  FMUL R21, R21, R8.reuse ;  /* 0x0000000815157220 */ /* 0x080fe20000400000 */
[----:B------:R-:W-:Y:S01]  /*76e0*/  F2FP.SATFINITE.E4M3.F32.PACK_AB_MERGE_C R93, RZ, R93, RZ ;  /* 0x0000005dff5d723e */ /* 0x000fe200048070ff */
[----:B------:R0:W-:Y:S01]  /*76f0*/  @!P6 STG.E.U8 desc[UR16][R10.64+0x1], R7 ;  /* 0x000001070a00e986 */ /* 0x0001e2000c101110 */
[C---:B------:R-:W-:Y:S01]  /*7700*/  ISETP.LT.OR P6, PT, R33.reuse, 0xa, !P1 ;  /* 0x0000000a2100780c */ /* 0x040fe20004fc1670 */
[----:B------:R-:W-:Y:S01]  /*7710*/  FMUL R20, R20, R8 ;  /* 0x0000000814147220 */ /* 0x000fe20000400000 */
[----:B------:R-:W-:Y:S01]  /*7720*/  F2FP.SATFINITE.E4M3.F32.PACK_AB_MERGE_C R23, RZ, R23, RZ ;  /* 0x00000017ff17723e */ /* 0x000fe200048070ff */
[----:B------:R1:W-:Y:S01]  /*7730*/  @!P2 STG.E.U8 desc[UR16][R12.64+0x9], R15 ;  /* 0x0000090f0c00a986 */ /* 0x0003e2000c101110 */
[----:B------:R-:W-:-:S02]  /*7740*/  ISETP.LT.OR P2, PT, R33, 0x12, !P0 ;  /* 0x000000122100780c */ /* 0x000fc40004741670 */
[----:B------:R-:W-:Y:S01]  /*7750*/  F2FP.SATFINITE.E4M3.F32.PACK_AB_MERGE_C R91, RZ, R91, RZ ;  /* 0x0000005bff5b723e */ /* 0x000fe200048070ff */
[----:B------:R-:W-:Y:S01]  /*7760*/  @!P5 STG.E.U8 desc[UR16][R12.64+0x8], R109 ;  /* 0x0000086d0c00d986 */ /* 0x000fe2000c101110 */
[C---:B------:R-:W-:Y:S02]  /*7770*/  ISETP.LT.OR P5, PT, R33.reuse, 0x11, !P0 ;  /* 0x000000112100780c */ /* 0x040fe400047a1670 */
[----:B------:R-:W-:Y:S01]  /*7780*/  F2FP.SATFINITE.E4M3.F32.PACK_AB_MERGE_C R89, RZ, R89, RZ ;  /* 0x00000059ff59723e */ /* 0x000fe200048070ff */
[----:B------:R-:W-:Y:S01]  /*7790*/  @!P4 STG.E.U8 desc[UR16][R10.64+0x8], R111 ;  /* 0x0000086f0a00c986 */ /* 0x000fe2000c101110 */
[----:B0-----:R-:W-:Y:S02]  /*77a0*/  F2FP.SATFINITE.E4M3.F32.PACK_AB_MERGE_C R7, RZ, R104, RZ ;  /* 0x00000068ff07723e */ /* 0x001fe400048070ff */
[C---:B------:R-:W-:Y:S02]  /*77b0*/  ISETP.LT.OR P4, PT, R33.reuse, 0x11, !P1 ;  /* 0x000000112100780c */ /* 0x040fe40004f81670 */
[----:B-1----:R-:W-:Y:S01]  /*77c0*/  F2FP.SATFINITE.E4M3.F32.PACK_AB_MERGE_C R15, RZ, R100, RZ ;  /* 0x00000064ff0f723e */ /* 0x002fe200048070ff */
[----:B------:R0:W-:Y:S01]  /*77d0*/  @!P6 STG.E.U8 desc[UR16][R10.64+0x9], R7 ;  /* 0x000009070a00e986 */ /* 0x0001e2000c101110 */
[----:B------:R-:W-:-:S02]  /*77e0*/  ISETP.LT.OR P6, PT, R33, 0x12, !P1 ;  /* 0x000000122100780c */ /* 0x000fc40004fc1670 */
[----:B------:R-:W-:Y:S01]  /*77f0*/  F2FP.SATFINITE.E4M3.F32.PACK_AB_MERGE_C R19, RZ, R19, RZ ;  /* 0x00000013ff13723e */ /* 0x000fe200048070ff */
[----:B------:R1:W-:Y:S01]  /*7800*/  @!P2 STG.E.U8 desc[UR16][R12.64+0x11], R15 ;  /* 0x0000110f0c00a986 */ /* 0x0003e2000c101110 */
[C---:B------:R-:W-:Y:S02]  /*7810*/  ISETP.LT.OR P2, PT, R33.reuse, 0x1a, !P0 ;  /* 0x0000001a2100780c */ /* 0x040fe40004741670 */
[----:B------:R-:W-:Y:S01]  /*7820*/  F2FP.SATFINITE.E4M3.F32.PACK_AB_MERGE_C R21, RZ, R21, RZ ;  /* 0x00000015ff15723e */ /* 0x000fe200048070ff */
[----:B------:R-:W-:Y:S01]  /*7830*/  @!P5 STG.E.U8 desc[UR16][R12.64+0x10], R107 ;  /* 0x0000106b0c00d986 */ /* 0x000fe2000c101110 */
[----:B------:R-:W-:Y:S02]  /*7840*/  ISETP.LT.OR P5, PT, R33, 0x19, !P0 ;  /* 0x000000192100780c */ /* 0x000fe400047a1670 */
[----:B------:R-:W-:Y:S01]  /*7850*/  F2FP.SATFINITE.E4M3.F32.PACK_AB_MERGE_C R17, RZ, R20, RZ ;  /* 0x00000014ff11723e */ /* 0x000fe200048070ff */
[----:B------:R-:W-:Y:S01]  /*7860*/  @!P4 STG.E.U8 desc[UR16][R10.64+0x10], R105 ;  /* 0x000010690a00c986 */ /* 0x000fe2000c101110 */
[----:B0-----:R-:W-:-:S02]  /*7870*/  F2FP.SATFINITE.E4M3.F32.PACK_AB_MERGE_C R7, RZ, R102, RZ ;  /* 0x00000066ff07723e */ /* 0x001fc400048070ff */
[C---:B------:R-:W-:Y:S02]  /*7880*/  ISETP.LT.OR P4, PT, R33.reuse, 0x19, !P1 ;  /* 0x000000192100780c */ /* 0x040fe40004f81670 */
[----:B-1----:R-:W-:Y:S01]  /*7890*/  F2FP.SATFINITE.E4M3.F32.PACK_AB_MERGE_C R15, RZ, R98, RZ ;  /* 0x00000062ff0f723e */ /* 0x002fe200048070ff */
[----:B------:R0:W-:Y:S01]  /*78a0*/  @!P6 STG.E.U8 desc[UR16][R10.64+0x11], R7 ;  /* 0x000011070a00e986 */ /* 0x0001e2000c101110 */
[----:B------:R-:W-:-:S03]  /*78b0*/  ISETP.LT.OR P6, PT, R33, 0x1a, !P1 ;  /* 0x0000001a2100780c */ /* 0x000fc60004fc1670 */
[----:B------:R1:W-:Y:S01]  /*78c0*/  @!P2 STG.E.U8 desc[UR16][R12.64+0x19], R15 ;  /* 0x0000190f0c00a986 */ /* 0x0003e2000c101110 */
[----:B------:R-:W-:-:S03]  /*78d0*/  ISETP.LT.OR P2, PT, R33, 0x22, !P0 ;  /* 0x000000222100780c */ /* 0x000fc60004741670 */
[----:B------:R-:W-:Y:S01]  /*78e0*/  @!P5 STG.E.U8 desc[UR16][R12.64+0x18], R103 ;  /* 0x000018670c00d986 */ /* 0x000fe2000c101110 */
[C---:B------:R-:W-:Y:S02]  /*78f0*/  ISETP.LT.OR P5, PT, R33.reuse, 0x21, !P0 ;  /* 0x000000212100780c */ /* 0x040fe400047a1670 */
[----:B0-----:R-:W-:Y:S01]  /*7900*/  F2FP.SATFINITE.E4M3.F32.PACK_AB_MERGE_C R7, RZ, R96, RZ ;  /* 0x00000060ff07723e */ /* 0x001fe200048070ff */
[----:B------:R-:W-:Y:S01]  /*7910*/  @!P4 STG.E.U8 desc[UR16][R10.64+0x18], R101 ;  /* 0x000018650a00c986 */ /* 0x000fe2000c101110 */
        /* <DEDUP_REMOVED lines=25> */
[C---:B------:R-:W-:Y:S02]  /*7ab0*/  ISETP.LT.OR P2, PT, R33.reuse, 0x39, !P0 ;  /* 0x000000392100780c */ /* 0x040fe40004741670 */
[C---:B------:R-:W-:Y:S01]  /*7ac0*/  ISETP.LT.OR P0, PT, R33.reuse, 0x3a, !P0 ;  /* 0x0000003a2100780c */ /* 0x040fe20004701670 */
[----:B------:R1:W-:Y:S01]  /*7ad0*/  @!P5 STG.E.U8 desc[UR16][R12.64+0x30], R91 ;  /* 0x0000305b0c00d986 */ /* 0x0003e2000c101110 */
[C---:B------:R-:W-:Y:S02]  /*7ae0*/  ISETP.LT.OR P5, PT, R33.reuse, 0x39, !P1 ;  /* 0x000000392100780c */ /* 0x040fe40004fa1670 */
[----:B------:R-:W-:Y:S01]  /*7af0*/  ISETP.LT.OR P1, PT, R33, 0x3a, !P1 ;  /* 0x0000003a2100780c */ /* 0x000fe20004f21670 */
[----:B------:R1:W-:Y:S01]  /*7b00*/  @!P4 STG.E.U8 desc[UR16][R10.64+0x30], R89 ;  /* 0x000030590a00c986 */ /* 0x0003e2000c101110 */
[----:B0-----:R-:W-:-:S05]  /*7b10*/  F2FP.SATFINITE.E4M3.F32.PACK_AB_MERGE_C R7, RZ, R22, RZ ;  /* 0x00000016ff07723e */ /* 0x001fca00048070ff */
[----:B------:R1:W-:Y:S04]  /*7b20*/  @!P6 STG.E.U8 desc[UR16][R10.64+0x31], R7 ;  /* 0x000031070a00e986 */ /* 0x0003e8000c101110 */
[----:B------:R1:W-:Y:S04]  /*7b30*/  @!P2 STG.E.U8 desc[UR16][R12.64+0x38], R19 ;  /* 0x000038130c00a986 */ /* 0x0003e8000c101110 */
[----:B------:R1:W-:Y:S04]  /*7b40*/  @!P0 STG.E.U8 desc[UR16][R12.64+0x39], R15 ;  /* 0x0000390f0c008986 */ /* 0x0003e8000c101110 */
[----:B------:R1:W-:Y:S04]  /*7b50*/  @!P5 STG.E.U8 desc[UR16][R10.64+0x38], R21 ;  /* 0x000038150a00d986 */ /* 0x0003e8000c101110 */
[----:B------:R1:W-:Y:S02]  /*7b60*/  @!P1 STG.E.U8 desc[UR16][R10.64+0x39], R17 ;  /* 0x000039110a009986 */ /* 0x0003e4000c101110 */
.L_x_168:
[----:B------:R-:W-:Y:S05]  /*7b70*/  BSYNC B0 ;  /* 0x0000000000007941 */ /* 0x000fea0003800000 */
.L_x_38:
[----:B------:R-:W-:Y:S01]  /*7b80*/  ULDC UR6, c[0x0][0xc] ;  /* 0x0000030000067ab9 */ /* 0x000fe20000000800 */
[----:B------:R-:W-:Y:S01]  /*7b90*/  ULDC UR7, c[0x0][0x10] ;  /* 0x0000040000077ab9 */ /* 0x000fe20000000800 */
[----:B01---5:R-:W0:Y:S01]  /*7ba0*/  LDC R7, c[0x0][0x14] ;  /* 0x00000500ff077b82 */ /* 0x023e220000000800 */
[----:B------:R-:W-:Y:S01]  /*7bb0*/  UIMAD.WIDE.U32 UR6, UR6, UR7, URZ ;  /* 0x00000007060672a5 */ /* 0x000fe2000f8e003f */
[----:B------:R-:W-:Y:S01]  /*7bc0*/  PRMT R10, RZ, 0x7610, R10 ;  /* 0x00007610ff0a7816 */ /* 0x000fe2000000000a */
[----:B------:R-:W-:-:S04]  /*7bd0*/  IMAD.MOV.U32 R11, RZ, RZ, -0x1 ;  /* 0xffffffffff0b7424 */ /* 0x000fc800078e00ff */
[----:B0-----:R-:W-:-:S04]  /*7be0*/  IMAD.WIDE.U32 R2, R7, UR6, R2 ;  /* 0x0000000607027c25 */ /* 0x001fc8000f8e0002 */
[----:B------:R-:W-:Y:S01]  /*7bf0*/  IMAD R7, R7, UR7, RZ ;  /* 0x0000000707077c24 */ /* 0x000fe2000f8e02ff */
[----:B------:R-:W-:Y:S02]  /*7c00*/  ULDC.64 UR6, c[0x0][0x650] ;  /* 0x0001940000067ab9 */ /* 0x000fe40000000a00 */
[----:B------:R-:W-:Y:S01]  /*7c10*/  ISETP.GE.U32.AND P0, PT, R2, UR6, PT ;  /* 0x0000000602007c0c */ /* 0x000fe2000bf06070 */
[----:B------:R-:W-:Y:S02]  /*7c20*/  IMAD.IADD R3, R3, 0x1, R7 ;  /* 0x0000000103037824 */ /* 0x000fe400078e0207 */
[----:B------:R-:W-:-:S03]  /*7c30*/  IMAD.MOV.U32 R7, RZ, RZ, -0x1 ;  /* 0xffffffffff077424 */ /* 0x000fc600078e00ff */
[----:B------:R-:W-:-:S13]  /*7c40*/  ISETP.GE.U32.AND.EX P0, PT, R3, UR7, PT, P0 ;  /* 0x0000000703007c0c */ /* 0x000fda000bf06100 */
[----:B------:R-:W-:Y:S05]  /*7c50*/  @P0 BRA `(.L_x_169) ;  /* 0x0000000400600947 */ /* 0x000fea0003800000 */
[----:B------:R-:W0:Y:S01]  /*7c60*/  S2R R22, SR_CTAID.X ;  /* 0x0000000000167919 */ /* 0x000e220000002500 */
[----:B------:R-:W1:Y:S01]  /*7c70*/  LDC.64 R16, c[0x0][0x628] ;  /* 0x00018a00ff107b82 */ /* 0x000e620000000a00 */
[----:B------:R-:W-:Y:S01]  /*7c80*/  ULDC UR6, c[0x0][0x150] ;  /* 0x0000540000067ab9 */ /* 0x000fe20000000800 */
[----:B--234-:R-:W-:Y:S01]  /*7c90*/  IMAD.MOV.U32 R14, RZ, RZ, R2 ;  /* 0x000000ffff0e7224 */ /* 0x01cfe200078e0002 */
[----:B------:R-:W2:Y:S01]  /*7ca0*/  S2R R24, SR_CTAID.Y ;  /* 0x0000000000187919 */ /* 0x000ea20000002600 */
[----:B------:R-:W-:-:S04]  /*7cb0*/  IMAD.MOV.U32 R15, RZ, RZ, R3 ;  /* 0x000000ffff0f7224 */ /* 0x000fc800078e0003 */
[----:B------:R-:W3:Y:S08]  /*7cc0*/  LDC R25, c[0x0][0x144] ;  /* 0x00005100ff197b82 */ /* 0x000ef00000000800 */
[----:B------:R-:W4:Y:S08]  /*7cd0*/  LDC R18, c[0x0][0x630] ;  /* 0x00018c00ff127b82 */ /* 0x000f300000000800 */
[----:B------:R-:W2:Y:S01]  /*7ce0*/  LDC.64 R20, c[0x0][0x620] ;  /* 0x00018800ff147b82 */ /* 0x000ea20000000a00 */
[----:B-1----:R-:W-:-:S04]  /*7cf0*/  ISETP.NE.U32.AND P0, PT, R16, RZ, PT ;  /* 0x000000ff1000720c */ /* 0x002fc80003f05070 */
[----:B------:R-:W-:Y:S02]  /*7d00*/  ISETP.NE.AND.EX P0, PT, R17, RZ, PT, P0 ;  /* 0x000000ff1100720c */ /* 0x000fe40003f05300 */
[----:B0-----:R-:W-:-:S05]  /*7d10*/  I2FP.F32.U32 R7, R22 ;  /* 0x0000001600077245 */ /* 0x001fca0000201000 */
[----:B------:R-:W-:-:S04]  /*7d20*/  FMUL R7, R7, UR6 ;  /* 0x0000000607077c20 */ /* 0x000fc80008400000 */
[----:B------:R0:W1:Y:S02]  /*7d30*/  F2I.U32.TRUNC.NTZ R23, R7 ;  /* 0x0000000700177305 */ /* 0x000064000020f000 */
[----:B---34-:R-:W-:Y:S05]  /*7d40*/  @!P0 BRA `(.L_x_170) ;  /* 0x0000000000288947 */ /* 0x018fea0003800000 */
[----:B0-----:R-:W0:Y:S02]  /*7d50*/  LDC R7, c[0x0][0x634] ;  /* 0x00018d00ff077b82 */ /* 0x001e240000000800 */
        /* <DEDUP_REMOVED lines=9> */
.L_x_170:
[-CC-:B------:R-:W-:Y:S01]  /*7df0*/  SHF.R.U64 R19, R14, R18.reuse, R15.reuse ;  /* 0x000000120e137219 */ /* 0x180fe2000000120f */
[----:B------:R-:W3:Y:S01]  /*7e00*/  LDC.64 R30, c[0x0][0x640] ;  /* 0x00019000ff1e7b82 */ /* 0x000ee20000000a00 */
[----:B0-----:R-:W-:Y:S01]  /*7e10*/  SHF.R.U32.HI R7, RZ, R18, R15 ;  /* 0x00000012ff077219 */ /* 0x001fe2000001160f */
[----:B-1----:R-:W-:Y:S01]  /*7e20*/  IMAD.MOV R23, RZ, RZ, -R23 ;  /* 0x000000ffff177224 */ /* 0x002fe200078e0a17 */
[----:B------:R-:W-:Y:S01]  /*7e30*/  IADD3 R13, P0, RZ, -R19, RZ ;  /* 0x80000013ff0d7210 */ /* 0x000fe20007f1e0ff */
[----:B------:R-:W-:Y:S02]  /*7e40*/  ULDC UR6, c[0x0][0x154] ;  /* 0x0000550000067ab9 */ /* 0x000fe40000000800 */
[----:B------:R-:W-:Y:S02]  /*7e50*/  IMAD R25, R25, R23, R22 ;  /* 0x0000001719197224 */ /* 0x000fe400078e0216 */
[----:B------:R-:W0:Y:S01]  /*7e60*/  LDC R14, c[0x0][0x618] ;  /* 0x00018600ff0e7b82 */ /* 0x000e220000000800 */
[----:B------:R-:W-:-:S02]  /*7e70*/  IMAD.X R7, RZ, RZ, ~R7, P0 ;  /* 0x000000ffff077224 */ /* 0x000fc400000e0e07 */
[----:B--2---:R-:W-:-:S04]  /*7e80*/  IMAD.WIDE.U32 R10, R13, R20, R2 ;  /* 0x000000140d0a7225 */ /* 0x004fc800078e0002 */
[----:B------:R-:W-:Y:S01]  /*7e90*/  IMAD R12, R7, R20, RZ ;  /* 0x00000014070c7224 */ /* 0x000fe200078e02ff */
[----:B------:R-:W1:Y:S03]  /*7ea0*/  LDC R26, c[0x0][0x608] ;  /* 0x00018200ff1a7b82 */ /* 0x000e660000000800 */
[----:B------:R-:W-:Y:S02]  /*7eb0*/  IMAD R7, R13, R21, R12 ;  /* 0x000000150d077224 */ /* 0x000fe400078e020c */
[----:B------:R-:W-:Y:S02]  /*7ec0*/  IMAD.MOV.U32 R13, RZ, RZ, 0x1 ;  /* 0x00000001ff0d7424 */ /* 0x000fe400078e00ff */
[----:B------:R-:W-:Y:S01]  /*7ed0*/  IMAD.IADD R7, R11, 0x1, R7 ;  /* 0x000000010b077824 */ /* 0x000fe200078e0207 */
[----:B------:R-:W2:Y:S01]  /*7ee0*/  LDC R28, c[0x0][0x658] ;  /* 0x00019600ff1c7b82 */ /* 0x000ea20000000800 */
[----:B------:R-:W-:-:S02]  /*7ef0*/  I2FP.F32.U32 R11, R24 ;  /* 0x00000018000b7245 */ /* 0x000fc40000201000 */
[----:B---3--:R-:W-:-:S03]  /*7f00*/  ISETP.NE.U32.AND P0, PT, R30, RZ, PT ;  /* 0x000000ff1e00720c */ /* 0x008fc60003f05070 */
[----:B------:R-:W-:Y:S01]  /*7f10*/  FMUL R12, R11, UR6 ;  /* 0x000000060b0c7c20 */ /* 0x000fe20008400000 */
[----:B------:R-:W-:Y:S01]  /*7f20*/  ISETP.NE.AND.EX P0, PT, R31, RZ, PT, P0 ;  /* 0x000000ff1f00720c */ /* 0x000fe20003f05300 */
[----:B------:R-:W3:Y:S01]  /*7f30*/  LDC R23, c[0x0][0x148] ;  /* 0x00005200ff177b82 */ /* 0x000ee20000000800 */
[-CC-:B0-----:R-:W-:Y:S01]  /*7f40*/  SHF.R.U64 R18, R10, R14.reuse, R7.reuse ;  /* 0x0000000e0a127219 */ /* 0x181fe20000001207 */
[----:B------:R0:W4:Y:S01]  /*7f50*/  F2I.U32.TRUNC.NTZ R20, R12 ;  /* 0x0000000c00147305 */ /* 0x000122000020f000 */
[----:B------:R-:W-:Y:S01]  /*7f60*/  SHF.R.U32.HI R7, RZ, R14, R7 ;  /* 0x0000000eff077219 */ /* 0x000fe20000011607 */
[----:B------:R-:W-:-:S04]  /*7f70*/  IMAD.MOV.U32 R11, RZ, RZ, -0x1 ;  /* 0xffffffffff0b7424 */ /* 0x000fc800078e00ff */
[----:B------:R-:W0:Y:S01]  /*7f80*/  LDC R22, c[0x0][0x600] ;  /* 0x00018000ff167b82 */ /* 0x000e220000000800 */
[-CC-:B-1----:R-:W-:Y:S02]  /*7f90*/  SHF.R.U64 R16, R18, R26.reuse, R7.reuse ;  /* 0x0000001a12107219 */ /* 0x182fe40000001207 */
[----:B------:R-:W-:-:S05]  /*7fa0*/  SHF.R.U32.HI R7, RZ, R26, R7 ;  /* 0x0000001aff077219 */ /* 0x000fca0000011607 */
[----:B------:R-:W1:Y:S01]  /*7fb0*/  LDC R29, c[0x0][0x648] ;  /* 0x00019200ff1d7b82 */ /* 0x000e620000000800 */
[-C--:B--2---:R-:W-:Y:S02]  /*7fc0*/  SHF.L.U32 R10, R11, R28.reuse, RZ ;  /* 0x0000001c0b0a7219 */ /* 0x084fe400000006ff */
[-CC-:B------:R-:W-:Y:S02]  /*7fd0*/  SHF.R.U64 R21, R16, R28.reuse, R7.reuse ;  /* 0x0000001c10157219 */ /* 0x180fe40000001207 */
[----:B------:R-:W-:Y:S02]  /*7fe0*/  SHF.R.U32.HI R11, RZ, R28, R7 ;  /* 0x0000001cff0b7219 */ /* 0x000fe40000011607 */
[----:B------:R-:W-:Y:S01]  /*7ff0*/  LOP3.LUT R27, RZ, R10, RZ, 0x33, !PT ;  /* 0x0000000aff1b7212 */ /* 0x000fe200078e33ff */
[----:B------:R-:W2:Y:S01]  /*8000*/  LDC R33, c[0x0][0x638] ;  /* 0x00018e00ff217b82 */ /* 0x000ea20000000800 */
[----:B------:R-:W-:Y:S01]  /*8010*/  SHF.L.U32 R28, R13, R28, RZ ;  /* 0x0000001c0d1c7219 */ /* 0x000fe200000006ff */
[----:B------:R-:W-:-:S06]  /*8020*/  IMAD.MOV.U32 R10, RZ, RZ, R21 ;  /* 0x000000ffff0a7224 */ /* 0x000fcc00078e0015 */
[----:B------:R-:W0:Y:S01]  /*8030*/  LDC R34, c[0x0][0x610] ;  /* 0x00018400ff227b82 */ /* 0x000e220000000800 */
[----:B----4-:R-:W-:Y:S05]  /*8040*/  @!P0 BRA `(.L_x_171) ;  /* 0x0000000000288947 */ /* 0x010fea0003800000 */
[----:B------:R-:W4:Y:S02]  /*8050*/  LDC R10, c[0x0][0x64c] ;  /* 0x00019300ff0a7b82 */ /* 0x000f240000000800 */
[----:B----4-:R-:W-:-:S05]  /*8060*/  IADD3 R7, P0, R21, R10, RZ ;  /* 0x0000000a15077210 */ /* 0x010fca0007f1e0ff */
[----:B------:R-:W-:-:S04]  /*8070*/  IMAD.X R17, RZ, RZ, R11, P0 ;  /* 0x000000ffff117224 */ /* 0x000fc800000e060b */
[----:B------:R-:W-:-:S04]  /*8080*/  IMAD.WIDE.U32 R10, R17, R30, RZ ;  /* 0x0000001e110a7225 */ /* 0x000fc800078e00ff */
[----:B0-----:R-:W-:-:S04]  /*8090*/  IMAD.WIDE.U32 R12, P0, R7, R31, R10 ;  /* 0x0000001f070c7225 */ /* 0x001fc8000780000a */
[----:B------:R-:W-:-:S04]  /*80a0*/  IMAD.WIDE.U32 R10, R7, R30, RZ ;  /* 0x0000001e070a7225 */ /* 0x000fc800078e00ff */
[----:B------:R-:W-:Y:S01]  /*80b0*/  IMAD.X R15, RZ, RZ, RZ, P0 ;  /* 0x000000ffff0f7224 */ /* 0x000fe200000e06ff */
[----:B------:R-:W-:Y:S01]  /*80c0*/  IADD3 RZ, P0, R11, R12, RZ ;  /* 0x0000000c0bff7210 */ /* 0x000fe20007f1e0ff */
[----:B------:R-:W-:-:S04]  /*80d0*/  IMAD.MOV.U32 R14, RZ, RZ, R13 ;  /* 0x000000ffff0e7224 */ /* 0x000fc800078e000d */
[----:B------:R-:W-:-:S08]  /*80e0*/  IMAD.WIDE.U32.X R10, R17, R31, R14, P0 ;  /* 0x0000001f110a7225 */ /* 0x000fd000000e040e */
.L_x_171:
[----:B-1----:R-:W-:Y:S01]  /*80f0*/  SHF.R.U64 R7, R10, R29, R11 ;  /* 0x0000001d0a077219 */ /* 0x002fe2000000120b */
[----:B0-----:R-:W-:Y:S01]  /*8100*/  VIADD R11, R22, 0xffffffff ;  /* 0xffffffff160b7836 */ /* 0x001fe20000000000 */
[----:B------:R-:W-:Y:S01]  /*8110*/  LOP3.LUT R32, R16, R27, RZ, 0xc0, !PT ;  /* 0x0000001b10207212 */ /* 0x000fe200078ec0ff */
[----:B------:R-:W-:Y:S02]  /*8120*/  IMAD.MOV R20, RZ, RZ, -R20 ;  /* 0x000000ffff147224 */ /* 0x000fe400078e0a14 */
[----:B------:R-:W-:Y:S01]  /*8130*/  IMAD.MOV R10, RZ, RZ, -R7 ;  /* 0x000000ffff0a7224 */ /* 0x000fe200078e0a07 */
[----:B------:R-:W-:Y:S01]  /*8140*/  LOP3.LUT R18, R18, R11, RZ, 0xc0, !PT ;  /* 0x0000000b12127212 */ /* 0x000fe200078ec0ff */
[----:B------:R-:W-:Y:S02]  /*8150*/  IMAD R32, R28, R7, R32 ;  /* 0x000000071c207224 */ /* 0x000fe400078e0220 */
[----:B---3--:R-:W-:Y:S02]  /*8160*/  @P3 IMAD R25, R23, R20, R24 ;  /* 0x0000001417193224 */ /* 0x008fe400078e0218 */
[----:B--2---:R-:W-:-:S02]  /*8170*/  IMAD R7, R10, R33, R21 ;  /* 0x000000210a077224 */ /* 0x004fc400078e0215 */
[----:B------:R-:W-:Y:S02]  /*8180*/  IMAD R32, R32, R34, R25 ;  /* 0x0000002220207224 */ /* 0x000fe400078e0219 */
[----:B------:R-:W-:Y:S02]  /*8190*/  IMAD R7, R7, R22, R18 ;  /* 0x0000001607077224 */ /* 0x000fe400078e0212 */
[----:B------:R-:W-:-:S03]  /*81a0*/  IMAD.MOV.U32 R10, RZ, RZ, 0x1 ;  /* 0x00000001ff0a7424 */ /* 0x000fc600078e00ff */
[----:B------:R-:W-:Y:S02]  /*81b0*/  SEL R11, R7, R32, !P3 ;  /* 0x00000020070b7207 */ /* 0x000fe40005800000 */
[----:B------:R-:W-:Y:S01]  /*81c0*/  SEL R32, R32, R7, !P3 ;  /* 0x0000000720207207 */ /* 0x000fe20005800000 */
[----:B------:R-:W-:-:S07]  /*81d0*/  IMAD.MOV.U32 R7, RZ, RZ, R19 ;  /* 0x000000ffff077224 */ /* 0x000fce00078e0013 */
.L_x_169:
[----:B------:R-:W-:Y:S01]  /*81e0*/  LOP3.LUT P0, RZ, R10, 0xff, RZ, 0xc0, !PT ;  /* 0x000000ff0aff7812 */ /* 0x000fe2000780c0ff */
[----:B------:R-:W-:-:S12]  /*81f0*/  IMAD.MOV.U32 R10, RZ, RZ, R32 ;  /* 0x000000ffff0a7224 */ /* 0x000fd800078e0020 */
[----:B------:R-:W-:Y:S05]  /*8200*/  @P0 BRA `(.L_x_172) ;  /* 0xffffff90008c0947 */ /* 0x000fea000383ffff */
[----:B------:R-:W-:Y:S05]  /*8210*/  EXIT ;  /* 0x000000000000794d */ /* 0x000fea0003800000 */
.L_x_8:
[----:B-1----:R-:W-:Y:S01]  /*8220*/  ULDC.64 UR4, c[0x0][0x650] ;  /* 0x0001940000047ab9 */ /* 0x002fe20000000a00 */
        /* <DEDUP_REMOVED lines=25> */
.L_x_174:
[----:B------:R-:W0:Y:S01]  /*83c0*/  LDC.64 R28, c[0x0][0x640] ;  /* 0x00019000ff1c7b82 */ /* 0x000e220000000a00 */
[-CC-:B------:R-:W-:Y:S01]  /*83d0*/  SHF.R.U64 R21, R16, R6.reuse, R17.reuse ;  /* 0x0000000610157219 */ /* 0x180fe20000001211 */
[----:B------:R-:W-:Y:S01]  /*83e0*/  IMAD.MOV.U32 R31, RZ, RZ, 0x1 ;  /* 0x00000001ff1f7424 */ /* 0x000fe200078e00ff */
[----:B------:R-:W-:Y:S02]  /*83f0*/  SHF.R.U32.HI R5, RZ, R6, R17 ;  /* 0x00000006ff057219 */ /* 0x000fe40000011611 */
        /* <DEDUP_REMOVED lines=9> */
[----:B0-----:R-:W-:Y:S01]  /*8490*/  ISETP.NE.U32.AND P0, PT, R28, RZ, PT ;  /* 0x000000ff1c00720c */ /* 0x001fe20003f05070 */
[----:B------:R-:W-:-:S03]  /*84a0*/  IMAD.MOV.U32 R11, RZ, RZ, -0x1 ;  /* 0xffffffffff0b7424 */ /* 0x000fc600078e00ff */
[----:B------:R-:W-:Y:S02]  /*84b0*/  ISETP.NE.AND.EX P0, PT, R29, RZ, PT, P0 ;  /* 0x000000ff1d00720c */ /* 0x000fe40003f05300 */
[----:B------:R-:W0:Y:S01]  /*84c0*/  LDC R24, c[0x0][0x600] ;  /* 0x00018000ff187b82 */ /* 0x000e220000000800 */
[-CC-:B-1----:R-:W-:Y:S02]  /*84d0*/  SHF.R.U64 R18, R10, R14.reuse, R5.reuse ;  /* 0x0000000e0a127219 */ /* 0x182fe40000001205 */
[----:B------:R-:W-:-:S05]  /*84e0*/  SHF.R.U32.HI R5, RZ, R14, R5 ;  /* 0x0000000eff057219 */ /* 0x000fca0000011605 */
        /* <DEDUP_REMOVED lines=21> */
.L_x_175:
[----:B-1----:R-:W-:Y:S01]  /*8640*/  SHF.R.U64 R6, R10, R25, R11 ;  /* 0x000000190a067219 */ /* 0x002fe2000000120b */
[----:B0-----:R-:W-:Y:S01]  /*8650*/  VIADD R11, R24, 0xffffffff ;  /* 0xffffffff180b7836 */ /* 0x001fe20000000000 */
[----:B------:R-:W-:Y:S01]  /*8660*/  SHF.L.U32 R9, R31, R26, RZ ;  /* 0x0000001a1f097219 */ /* 0x000fe200000006ff */
[----:B------:R-:W-:Y:S01]  /*8670*/  @P3 IMAD R12, R13, R20, R8 ;  /* 0x000000140d0c3224 */ /* 0x000fe200078e0208 */
[----:B------:R-:W-:Y:S01]  /*8680*/  LOP3.LUT R5, R22, R33, RZ, 0xc0, !PT ;  /* 0x0000002116057212 */ /* 0x000fe200078ec0ff */
[----:B------:R-:W-:Y:S01]  /*8690*/  IMAD.MOV R10, RZ, RZ, -R6 ;  /* 0x000000ffff0a7224 */ /* 0x000fe200078e0a06 */
[----:B------:R-:W-:Y:S01]  /*86a0*/  LOP3.LUT R18, R18, R11, RZ, 0xc0, !PT ;  /* 0x0000000b12127212 */ /* 0x000fe200078ec0ff */
[----:B------:R-:W-:Y:S02]  /*86b0*/  IMAD.MOV.U32 R8, RZ, RZ, 0x1 ;  /* 0x00000001ff087424 */ /* 0x000fe400078e00ff */
[----:B------:R-:W-:Y:S02]  /*86c0*/  IMAD R9, R9, R6, R5 ;  /* 0x0000000609097224 */ /* 0x000fe400078e0205 */
[----:B--2---:R-:W-:-:S02]  /*86d0*/  IMAD R5, R10, R27, R23 ;  /* 0x0000001b0a057224 */ /* 0x004fc400078e0217 */
[----:B---3--:R-:W-:Y:S02]  /*86e0*/  IMAD R6, R9, R30, R12 ;  /* 0x0000001e09067224 */ /* 0x008fe400078e020c */
[----:B------:R-:W-:Y:S01]  /*86f0*/  IMAD R9, R5, R24, R18 ;  /* 0x0000001805097224 */ /* 0x000fe200078e0212 */
[----:B------:R-:W-:Y:S01]  /*8700*/  PRMT R5, R8, 0x7610, R5 ;  /* 0x0000761008057816 */ /* 0x000fe20000000005 */
[----:B------:R-:W-:-:S03]  /*8710*/  IMAD.MOV.U32 R16, RZ, RZ, R21 ;  /* 0x000000ffff107224 */ /* 0x000fc600078e0015 */
[----:B------:R-:W-:Y:S02]  /*8720*/  SEL R17, R9, R6, !P3 ;  /* 0x0000000609117207 */ /* 0x000fe40005800000 */
[----:B------:R-:W-:-:S07]  /*8730*/  SEL R6, R6, R9, !P3 ;  /* 0x0000000906067207 */ /* 0x000fce0005800000 */
.L_x_173:
[----:B------:R-:W-:-:S08]  /*8740*/  NOP ;  /* 0x0000000000007918 */ /* 0x000fd00000000000 */
[----:B------:R-:W0:-:S00]  /*8750*/  USETMAXREG.DEALLOC.CTAPOOL 0x28 ;  /* 0x00000028000079c8 */ /* 0x000e0000080e0500 */
[----:B0-----:R-:W-:-:S13]  /*8760*/  ISETP.NE.AND P0, PT, R7, RZ, PT ;  /* 0x000000ff0700720c */ /* 0x001fda0003f05270 */
[----:B------:R-:W-:Y:S05]  /*8770*/  @P0 EXIT ;  /* 0x000000000000094d */ /* 0x000fea0003800000 */
[----:B------:R-:W-:Y:S01]  /*8780*/  LOP3.LUT P0, RZ, R5, 0xff, RZ, 0xc0, !PT ;  /* 0x000000ff05ff7812 */ /* 0x000fe2000780c0ff */
[----:B------:R-:W-:Y:S02]  /*8790*/  IMAD.MOV.U32 R5, RZ, RZ, 0x1 ;  /* 0x00000001ff057424 */ /* 0x000fe400078e00ff */
[----:B------:R-:W-:-:S10]  /*87a0*/  IMAD.MOV.U32 R12, RZ, RZ, RZ ;  /* 0x000000ffff0c7224 */ /* 0x000fd400078e00ff */
[----:B------:R-:W-:Y:S05]  /*87b0*/  @!P0 BRA `(.L_x_176) ;  /* 0x0000000c00748947 */ /* 0x000fea0003800000 */
[----:B------:R-:W0:Y:S01]  /*87c0*/  LDC R5, c[0x0][0x28c] ;  /* 0x0000a300ff057b82 */ /* 0x000e220000000800 */
[----:B------:R-:W-:Y:S01]  /*87d0*/  ULDC UR5, c[0x0][0x658] ;  /* 0x0001960000057ab9 */ /* 0x000fe20000000800 */
[----:B------:R-:W-:Y:S01]  /*87e0*/  UMOV UR11, 0xffffffff ;  /* 0xffffffff000b7882 */ /* 0x000fe20000000000 */
[----:B------:R-:W-:Y:S01]  /*87f0*/  UMOV UR16, 0x1 ;  /* 0x0000000100107882 */ /* 0x000fe20000000000 */
[----:B------:R-:W-:Y:S01]  /*8800*/  USHF.L.U32 UR11, UR11, UR5, URZ ;  /* 0x000000050b0b7299 */ /* 0x000fe2000800063f */
[----:B------:R-:W-:Y:S01]  /*8810*/  BSSY B0, `(.L_x_176) ;  /* 0x00000d7000007945 */ /* 0x000fe20003800000 */
[----:B------:R-:W-:Y:S01]  /*8820*/  ULDC UR9, c[0x0][0xc] ;  /* 0x0000030000097ab9 */ /* 0x000fe20000000800 */
[----:B------:R-:W-:Y:S01]  /*8830*/  ULDC UR12, c[0x0][0x10] ;  /* 0x00000400000c7ab9 */ /* 0x000fe20000000800 */
[----:B------:R-:W1:Y:S01]  /*8840*/  S2UR UR8, SR_CgaCtaId ;  /* 0x00000000000879c3 */ /* 0x000e620000008800 */
[----:B------:R-:W-:Y:S01]  /*8850*/  ULOP3.LUT UR13, URZ, UR11, URZ, 0x33, !UPT ;  /* 0x0000000b3f0d7292 */ /* 0x000fe2000f8e333f */
[----:B------:R-:W-:Y:S01]  /*8860*/  IMAD.MOV.U32 R14, RZ, RZ, 0x1 ;  /* 0x00000001ff0e7424 */ /* 0x000fe200078e00ff */
[----:B------:R-:W-:Y:S01]  /*8870*/  LOP3.LUT R15, R4, 0x2, RZ, 0xfc, !PT ;  /* 0x00000002040f7812 */ /* 0x000fe200078efcff */
[----:B------:R-:W-:Y:S01]  /*8880*/  IMAD.MOV.U32 R12, RZ, RZ, RZ ;  /* 0x000000ffff0c7224 */ /* 0x000fe200078e00ff */
[----:B------:R-:W-:Y:S01]  /*8890*/  ULDC UR4, c[0x0][0x600] ;  /* 0x0001800000047ab9 */ /* 0x000fe20000000800 */
[----:B------:R-:W-:Y:S01]  /*88a0*/  UMOV UR15, 0x5 ;  /* 0x00000005000f7882 */ /* 0x000fe20000000000 */
[----:B------:R-:W-:-:S02]  /*88b0*/  UIADD3 UR4, UR4, -0x1, URZ ;  /* 0xffffffff04047890 */ /* 0x000fc4000fffe03f */
[----:B------:R-:W-:Y:S01]  /*88c0*/  USHF.L.U32 UR5, UR16, UR5, URZ ;  /* 0x0000000510057299 */ /* 0x000fe2000800063f */
[----:B------:R-:W-:Y:S01]  /*88d0*/  ULDC.64 UR28, c[0x0][0x198] ;  /* 0x00006600001c7ab9 */ /* 0x000fe20000000a00 */
[----:B0-----:R-:W-:-:S05]  /*88e0*/  VIADD R5, R5, 0x1f ;  /* 0x0000001f05057836 */ /* 0x001fca0000000000 */
[----:B------:R-:W-:Y:S01]  /*88f0*/  SHF.R.S32.HI R8, RZ, 0x1f, R5 ;  /* 0x0000001fff087819 */ /* 0x000fe20000011405 */
[----:B-1----:R-:W-:-:S03]  /*8900*/  ULOP3.LUT UR10, UR8, 0x1, URZ, 0xc0, !UPT ;  /* 0x00000001080a7892 */ /* 0x002fc6000f8ec03f */
[----:B------:R-:W-:Y:S01]  /*8910*/  LEA.HI R8, R8, R5, RZ, 0x5 ;  /* 0x0000000508087211 */ /* 0x000fe200078f28ff */
[----:B------:R-:W-:Y:S01]  /*8920*/  USHF.R.U32.HI UR27, URZ, 0x1, UR8 ;  /* 0x000000013f1b7899 */ /* 0x000fe20008011608 */
[----:B------:R-:W-:Y:S01]  /*8930*/  IMAD.MOV.U32 R5, RZ, RZ, 0x1 ;  /* 0x00000001ff057424 */ /* 0x000fe200078e00ff */
[----:B------:R-:W-:Y:S01]  /*8940*/  USHF.L.U32 UR6, UR8, 0x5, URZ ;  /* 0x0000000508067899 */ /* 0x000fe2000800063f */
[----:B------:R-:W-:Y:S01]  /*8950*/  SHF.R.S32.HI R11, RZ, 0x5, R8 ;  /* 0x00000005ff0b7819 */ /* 0x000fe20000011408 */
[----:B------:R-:W-:Y:S02]  /*8960*/  USHF.L.U32 UR7, UR8, 0xa, URZ ;  /* 0x0000000a08077899 */ /* 0x000fe4000800063f */
[----:B------:R-:W-:Y:S02]  /*8970*/  ULOP3.LUT UR8, UR8, 0xfffffffe, URZ, 0xc0, !UPT ;  /* 0xfffffffe08087892 */ /* 0x000fe4000f8ec03f */
[----:B------:R-:W-:Y:S01]  /*8980*/  UISETP.GT.U32.AND UP0, UPT, UR10, 0xffff, UPT ;  /* 0x0000ffff0a00788c */ /* 0x000fe2000bf04070 */
[----:B------:R-:W-:Y:S01]  /*8990*/  VIADD R10, R11, 0x1 ;  /* 0x000000010b0a7836 */ /* 0x000fe20000000000 */
[----:B------:R-:W-:-:S02]  /*89a0*/  USHF.L.U32 UR14, UR16, UR8, URZ ;  /* 0x00000008100e7299 */ /* 0x000fc4000800063f */
[----:B------:R-:W-:Y:S02]  /*89b0*/  ULOP3.LUT UR11, UR8, 0x1, URZ, 0xfc, !UPT ;  /* 0x00000001080b7892 */ /* 0x000fe4000f8efc3f */
[----:B------:R-:W-:Y:S02]  /*89c0*/  UIMAD.WIDE.U32 UR8, UR9, UR12, URZ ;  /* 0x0000000c090872a5 */ /* 0x000fe4000f8e003f */
[----:B------:R-:W-:Y:S01]  /*89d0*/  USEL UR10, UR10, 0xffff, !UP0 ;  /* 0x0000ffff0a0a7887 */ /* 0x000fe2000c000000 */
[----:B------:R-:W-:Y:S01]  /*89e0*/  ULDC UR12, c[0x0][0x14] ;  /* 0x00000500000c7ab9 */ /* 0x000fe20000000800 */
[----:B------:R-:W-:Y:S02]  /*89f0*/  USHF.L.U32 UR11, UR16, UR11, URZ ;  /* 0x0000000b100b7299 */ /* 0x000fe4000800063f */
[----:B------:R-:W-:Y:S02]  /*8a00*/  UIMAD.WIDE.U32 UR24, UR8, UR12, URZ ;  /* 0x0000000c081872a5 */ /* 0x000fe4000f8e003f */
[----:B------:R-:W-:-:S02]  /*8a10*/  UIMAD UR21, UR9, UR12, URZ ;  /* 0x0000000c091572a4 */ /* 0x000fc4000f8e023f */
[----:B------:R-:W-:Y:S02]  /*8a20*/  ULOP3.LUT UR10, UR10, 0xffff, URZ, 0xc0, !UPT ;  /* 0x0000ffff0a0a7892 */ /* 0x000fe4000f8ec03f */
[----:B------:R-:W-:Y:S02]  /*8a30*/  ULOP3.LUT UR6, UR6, 0x20, URZ, 0xc0, !UPT ;  /* 0x0000002006067892 */ /* 0x000fe4000f8ec03f */
[----:B------:R-:W-:Y:S02]  /*8a40*/  ULOP3.LUT UR7, UR7, 0x400, URZ, 0xc0, !UPT ;  /* 0x0000040007077892 */ /* 0x000fe4000f8ec03f */
[----:B------:R-:W-:Y:S02]  /*8a50*/  ULOP3.LUT UR14, UR14, UR11, URZ, 0xfc, !UPT ;  /* 0x0000000b0e0e7292 */ /* 0x000fe4000f8efc3f */
[----:B------:R-:W-:Y:S02]  /*8a60*/  UIADD3 UR21, UR25, UR21, URZ ;  /* 0x0000001519157290 */ /* 0x000fe4000fffe03f */
[----:B------:R-:W-:-:S12]  /*8a70*/  USHF.L.U32 UR15, UR15, UR10, URZ ;  /* 0x0000000a0f0f7299 */ /* 0x000fd8000800063f */
.L_x_187:
[----:B------:R-:W-:-:S03]  /*8a80*/  UMOV UR8, 0xffffffff ;  /* 0xffffffff00087882 */ /* 0x000fc60000000000 */
[----:B------:R-:W-:Y:S05]  /*8a90*/  BRA.DIV UR8, `(.L_x_177) ;  /* 0x0000001a08347947 */ /* 0x000fea000b800000 */
[----:B------:R-:W-:-:S13]  /*8aa0*/  ELECT P0, URZ, PT ;  /* 0x00000000003f782f */ /* 0x000fda0003800000 */
.L_x_216:
[----:B------:R-:W0:Y:S01]  /*8ab0*/  LDC R7, c[0x0][0x28c] ;  /* 0x0000a300ff077b82 */ /* 0x000e220000000800 */
[----:B------:R-:W-:Y:S01]  /*8ac0*/  BSSY B1, `(.L_x_178) ;  /* 0x000003b000017945 */ /* 0x000fe20003800000 */
[----:B0-----:R-:W-:-:S13]  /*8ad0*/  ISETP.LT.OR P0, PT, R7, 0x1, !P0 ;  /* 0x000000010700780c */ /* 0x001fda0004701670 */
[----:B------:R-:W-:Y:S05]  /*8ae0*/  @P0 BRA `(.L_x_179) ;  /* 0x0000000000e00947 */ /* 0x000fea0003800000 */
[----:B------:R-:W-:Y:S01]  /*8af0*/  LEA R9, R6, UR27, 0x1 ;  /* 0x0000001b06097c11 */ /* 0x000fe2000f8e08ff */
[----:B------:R-:W-:Y:S01]  /*8b00*/  IMAD.MOV.U32 R21, RZ, RZ, RZ ;  /* 0x000000ffff157224 */ /* 0x000fe200078e00ff */
[----:B------:R-:W-:Y:S01]  /*8b10*/  LEA R17, R17, UR6, 0x6 ;  /* 0x0000000611117c11 */ /* 0x000fe2000f8e30ff */
[----:B------:R-:W-:Y:S02]  /*8b20*/  IMAD.MOV.U32 R6, RZ, RZ, R10 ;  /* 0x000000ffff067224 */ /* 0x000fe400078e000a */
[----:B------:R-:W-:Y:S02]  /*8b30*/  IMAD.MOV.U32 R7, RZ, RZ, R5 ;  /* 0x000000ffff077224 */ /* 0x000fe400078e0005 */
[----:B------:R-:W-:Y:S02]  /*8b40*/  IMAD.MOV.U32 R8, RZ, RZ, R12 ;  /* 0x000000ffff087224 */ /* 0x000fe400078e000c */
[----:B------:R-:W-:-:S07]  /*8b50*/  IMAD.SHL.U32 R19, R9, 0x80, RZ ;  /* 0x0000008009137824 */ /* 0x000fce00078e00ff */
.L_x_182:
[----:B------:R-:W0:Y:S01]  /*8b60*/  S2R R18, SR_CgaCtaId ;  /* 0x0000000000127919 */ /* 0x000e220000008800 */
[----:B------:R-:W-:Y:S02]  /*8b70*/  MOV R9, 0x400 ;  /* 0x0000040000097802 */ /* 0x000fe40000000f00 */
[----:B------:R-:W-:-:S13]  /*8b80*/  LOP3.LUT P1, RZ, R0, 0x7f, RZ, 0xc0, !PT ;  /* 0x0000007f00ff7812 */ /* 0x000fda000782c0ff */
[----:B------:R-:W1:Y:S01]  /*8b90*/  @!P1 LDC R13, c[0x0][0x500] ;  /* 0x00014000ff0d9b82 */ /* 0x000e620000000800 */
[----:B0-----:R-:W-:Y:S02]  /*8ba0*/  LEA R20, R18, R9, 0x18 ;  /* 0x0000000912147211 */ /* 0x001fe400078ec0ff */
[----:B------:R-:W-:-:S03]  /*8bb0*/  SHF.L.U32 R9, R7, 0x1f, RZ ;  /* 0x0000001f07097819 */ /* 0x000fc600000006ff */
[----:B------:R-:W-:-:S04]  /*8bc0*/  IMAD R18, R8, 0x8, R20 ;  /* 0x0000000808127824 */ /* 0x000fc800078e0214 */
[----:B------:R-:W0:Y:S02]  /*8bd0*/  SYNCS.PHASECHK.TRANS64.TRYWAIT P0, [R18+URZ+0xb0], R9 ;  /* 0x0000b009120075a7 */ /* 0x000e24000800017f */
[----:B01----:R-:W-:Y:S05]  /*8be0*/  @!P0 BRA `(.L_x_180) ;  /* 0x0000001800008947 */ /* 0x003fea0003800000 */
.L_x_217:
[----:B0-----:R-:W-:Y:S01]  /*8bf0*/  PRMT R9, R15, 0x9910, RZ ;  /* 0x000099100f097816 */ /* 0x001fe200000000ff */
[----:B------:R0:W-:Y:S03]  /*8c00*/  @!P1 SYNCS.ARRIVE.TRANS64 RZ, [R18+URZ], R13 ;  /* 0x0000000d12ff99a7 */ /* 0x0001e6000800003f */
[----:B------:R-:W-:-:S13]  /*8c10*/  ISETP.NE.AND P0, PT, R9, 0x2, PT ;  /* 0x000000020900780c */ /* 0x000fda0003f05270 */
[----:B0-----:R-:W-:Y:S05]  /*8c20*/  @P0 BRA `(.L_x_181) ;  /* 0x0000000000040947 */ /* 0x001fea0003800000 */
[----:B------:R-:W-:Y:S01]  /*8c30*/  BPT.TRAP 0x1 ;  /* 0x000000040000795c */ /* 0x000fe20000300000 */
.L_x_181:
[----:B------:R-:W-:Y:S01]  /*8c40*/  LEA R9, R8, UR27, 0x1 ;  /* 0x0000001b08097c11 */ /* 0x000fe2000f8e08ff */
[----:B------:R-:W-:Y:S01]  /*8c50*/  VIADD R6, R6, 0xffffffff ;  /* 0xffffffff06067836 */ /* 0x000fe20000000000 */
[----:B------:R-:W-:Y:S01]  /*8c60*/  R2UR UR11, R8 ;  /* 0x00000000080b72ca */ /* 0x000fe200000e0000 */
[----:B------:R-:W-:Y:S01]  /*8c70*/  UIADD3 UR16, UP0, UR28, 0xf0, URZ ;  /* 0x000000f01c107890 */ /* 0x000fe2000ff1e03f */
[----:B------:R-:W-:Y:S01]  /*8c80*/  R2UR UR22, R20 ;  /* 0x00000000141672ca */ /* 0x000fe200000e0000 */
[----:B------:R-:W-:Y:S01]  /*8c90*/  IMAD.U32 R9, R9, 0x1000, R20 ;  /* 0x0000100009097824 */ /* 0x000fe200078e0014 */
[----:B------:R-:W-:Y:S01]  /*8ca0*/  R2UR UR23, R19 ;  /* 0x00000000131772ca */ /* 0x000fe200000e0000 */
[----:B------:R-:W-:Y:S01]  /*8cb0*/  UIADD3 UR32, UP1, UR28, 0x1f0, URZ ;  /* 0x000001f01c207890 */ /* 0x000fe2000ff3e03f */
[----:B------:R-:W-:Y:S01]  /*8cc0*/  R2UR UR9, R18 ;  /* 0x00000000120972ca */ /* 0x000fe200000e0000 */
[----:B------:R-:W-:Y:S01]  /*8cd0*/  UIADD3.X UR17, URZ, UR29, URZ, UP0, !UPT ;  /* 0x0000001d3f117290 */ /* 0x000fe200087fe43f */
[----:B------:R-:W-:Y:S01]  /*8ce0*/  R2UR UR8, R9 ;  /* 0x00000000090872ca */ /* 0x000fe200000e0000 */
[----:B------:R-:W-:Y:S01]  /*8cf0*/  UPRMT UR20, URZ, 0x5410, UR15 ;  /* 0x000054103f147896 */ /* 0x000fe2000800000f */
[----:B------:R-:W-:Y:S01]  /*8d00*/  R2UR UR10, R21 ;  /* 0x00000000150a72ca */ /* 0x000fe200000e0000 */
[----:B------:R-:W-:Y:S01]  /*8d10*/  VIADD R8, R8, 0x1 ;  /* 0x0000000108087836 */ /* 0x000fe20000000000 */
[----:B------:R-:W-:Y:S01]  /*8d20*/  R2UR UR12, R16 ;  /* 0x00000000100c72ca */ /* 0x000fe200000e0000 */
[----:B------:R-:W-:Y:S01]  /*8d30*/  ULEA UR11, UR11, UR7, 0xb ;  /* 0x000000070b0b7291 */ /* 0x000fe2000f8e583f */
[----:B------:R-:W-:Y:S01]  /*8d40*/  R2UR UR26, R17 ;  /* 0x00000000111a72ca */ /* 0x000fe200000e0000 */
[----:B------:R-:W-:Y:S01]  /*8d50*/  UPRMT UR30, URZ, 0x5410, UR14 ;  /* 0x000054103f1e7896 */ /* 0x000fe2000800000e */
[----:B------:R-:W-:Y:S01]  /*8d60*/  ISETP.GT.AND P1, PT, R6, 0x1, PT ;  /* 0x000000010600780c */ /* 0x000fe20003f24270 */
[----:B------:R-:W-:Y:S01]  /*8d70*/  UIADD3 UR22, UR22, 0x2c280, UR11 ;  /* 0x0002c28016167890 */ /* 0x000fe2000fffe00b */
[----:B------:R-:W-:Y:S01]  /*8d80*/  ISETP.NE.AND P0, PT, R8, 0x16, PT ;  /* 0x000000160800780c */ /* 0x000fe20003f05270 */
[----:B------:R-:W-:Y:S01]  /*8d90*/  UIADD3.X UR33, URZ, UR29, URZ, UP1, !UPT ;  /* 0x0000001d3f217290 */ /* 0x000fe20008ffe43f */
[----:B------:R-:W-:Y:S01]  /*8da0*/  VIADD R21, R21, 0x20 ;  /* 0x0000002015157836 */ /* 0x000fe20000000000 */
[----:B------:R-:W-:Y:S01]  /*8db0*/  UIADD3 UR8, UR8, 0x280, URZ ;  /* 0x0000028008087890 */ /* 0x000fe2000fffe03f */
[----:B------:R-:W-:Y:S01]  /*8dc0*/  SEL R18, RZ, 0x1, P0 ;  /* 0x00000001ff127807 */ /* 0x000fe20000000000 */
[----:B------:R-:W-:Y:S01]  /*8dd0*/  UMOV UR18, 0x0 ;  /* 0x0000000000127882 */ /* 0x000fe20000000000 */
[----:B------:R-:W-:Y:S01]  /*8de0*/  UMOV UR19, 0x10000000 ;  /* 0x1000000000137882 */ /* 0x000fe20000000000 */
[----:B------:R-:W-:Y:S01]  /*8df0*/  UMOV UR11, UR23 ;  /* 0x00000017000b7c82 */ /* 0x000fe20008000000 */
[----:B------:R-:W-:-:S02]  /*8e00*/  LOP3.LUT R7, R7, R18, RZ, 0x3c, !PT ;  /* 0x0000001207077212 */ /* 0x000fc400078e3cff */
[----:B------:R-:W-:Y:S02]  /*8e10*/  SEL R8, R8, RZ, P0 ;  /* 0x000000ff08087207 */ /* 0x000fe40000000000 */
[----:B------:R0:W-:Y:S02]  /*8e20*/  UTMALDG.3D.MULTICAST [UR8], [UR16], UR20, desc[UR18] ;  /* 0x00001208100073b4 */ /* 0x0001e40008011814 */
[----:B0-----:R-:W-:Y:S01]  /*8e30*/  UMOV UR8, UR22 ;  /* 0x0000001600087c82 */ /* 0x001fe20008000000 */
[----:B------:R-:W-:Y:S02]  /*8e40*/  UMOV UR11, UR26 ;  /* 0x0000001a000b7c82 */ /* 0x000fe40008000000 */
[----:B------:R0:W-:Y:S02]  /*8e50*/  UTMALDG.3D.MULTICAST [UR8], [UR32], UR30, desc[UR18] ;  /* 0x00001208200073b4 */ /* 0x0001e4000801181e */
[----:B0-----:R-:W-:Y:S05]  /*8e60*/  @P1 BRA `(.L_x_182) ;  /* 0xfffffffc003c1947 */ /* 0x001fea000383ffff */
.L_x_179:
[----:B------:R-:W-:Y:S05]  /*8e70*/  BSYNC B1 ;  /* 0x0000000000017941 */ /* 0x000fea0003800000 */
.L_x_178:
[----:B------:R-:W-:Y:S01]  /*8e80*/  LOP3.LUT P1, RZ, R14, 0xff, RZ, 0xc0, !PT ;  /* 0x000000ff0eff7812 */ /* 0x000fe2000782c0ff */
[C---:B------:R-:W-:Y:S01]  /*8e90*/  IMAD.IADD R9, R11.reuse, 0x1, R12 ;  /* 0x000000010b097824 */ /* 0x040fe200078e020c */
[----:B------:R-:W-:Y:S01]  /*8ea0*/  ULDC.64 UR8, c[0x0][0x650] ;  /* 0x0001940000087ab9 */ /* 0x000fe20000000a00 */
[----:B------:R-:W-:Y:S01]  /*8eb0*/  ISETP.GE.U32.AND P2, PT, R11, 0x16, PT ;  /* 0x000000160b00780c */ /* 0x000fe20003f46070 */
[----:B------:R-:W-:Y:S01]  /*8ec0*/  BSSY B1, `(.L_x_183) ;  /* 0x0000069000017945 */ /* 0x000fe20003800000 */
[----:B------:R-:W-:Y:S01]  /*8ed0*/  IMAD.MOV.U32 R17, RZ, RZ, -0x1 ;  /* 0xffffffffff117424 */ /* 0x000fe200078e00ff */
[----:B------:R-:W-:Y:S01]  /*8ee0*/  ISETP.GT.U32.AND P0, PT, R9, 0x15, PT ;  /* 0x000000150900780c */ /* 0x000fe20003f04070 */
[----:B------:R-:W-:Y:S01]  /*8ef0*/  IMAD.MOV.U32 R16, RZ, RZ, -0x1 ;  /* 0xffffffffff107424 */ /* 0x000fe200078e00ff */
[----:B------:R-:W-:Y:S02]  /*8f00*/  PRMT R14, RZ, 0x7610, R14 ;  /* 0x00007610ff0e7816 */ /* 0x000fe4000000000e */
[----:B------:R-:W-:-:S03]  /*8f10*/  ISETP.LT.U32.AND P0, PT, R11, 0x16, P0 ;  /* 0x000000160b00780c */ /* 0x000fc60000701070 */
[----:B------:R-:W0:Y:S01]  /*8f20*/  @P1 S2R R7, SR_CgaCtaId ;  /* 0x0000000000071919 */ /* 0x000e220000008800 */
[----:B------:R-:W-:-:S04]  /*8f30*/  @P1 MOV R6, 0x400 ;  /* 0x0000040000061802 */ /* 0x000fc80000000f00 */
[----:B0-----:R-:W-:Y:S01]  /*8f40*/  @P1 LEA R8, R7, R6, 0x18 ;  /* 0x0000000607081211 */ /* 0x001fe200078ec0ff */
[----:B------:R-:W-:Y:S01]  /*8f50*/  IMAD.WIDE.U32 R6, R9, -0x45d1745d, RZ ;  /* 0xba2e8ba309067825 */ /* 0x000fe200078e00ff */
[----:B------:R-:W-:Y:S02]  /*8f60*/  SEL R6, RZ, 0x1, !P0 ;  /* 0x00000001ff067807 */ /* 0x000fe40004000000 */
[----:B------:R0:W-:Y:S01]  /*8f70*/  @P1 SYNCS.ARRIVE.TRANS64.A1T0 RZ, [R8+URZ+0x178], RZ ;  /* 0x000178ff08ff19a7 */ /* 0x0001e2000810003f */
[----:B------:R-:W-:Y:S02]  /*8f80*/  IADD3 R2, P1, R2, UR24, RZ ;  /* 0x0000001802027c10 */ /* 0x000fe4000ff3e0ff */
[----:B------:R-:W-:Y:S01]  /*8f90*/  LOP3.LUT R5, R5, R6, RZ, 0x3c, !PT ;  /* 0x0000000605057212 */ /* 0x000fe200078e3cff */
[----:B------:R-:W-:Y:S01]  /*8fa0*/  IMAD.MOV.U32 R6, RZ, RZ, -0x1 ;  /* 0xffffffffff067424 */ /* 0x000fe200078e00ff */
[----:B------:R-:W-:Y:S02]  /*8fb0*/  IADD3.X R3, R3, UR21, RZ, P1, !PT ;  /* 0x0000001503037c10 */ /* 0x000fe40008ffe4ff */
[----:B------:R-:W-:-:S02]  /*8fc0*/  ISETP.GE.U32.AND P0, PT, R2, UR8, PT ;  /* 0x0000000802007c0c */ /* 0x000fc4000bf06070 */
[----:B0-----:R-:W-:Y:S02]  /*8fd0*/  SHF.R.U32.HI R8, RZ, 0x4, R7 ;  /* 0x00000004ff087819 */ /* 0x001fe40000011607 */
[----:B------:R-:W-:Y:S02]  /*8fe0*/  ISETP.GE.U32.AND.EX P0, PT, R3, UR9, PT, P0 ;  /* 0x0000000903007c0c */ /* 0x000fe4000bf06100 */
[----:B------:R-:W-:Y:S01]  /*8ff0*/  @P2 LOP3.LUT R5, R5, 0x1, R8, 0x78, !PT ;  /* 0x0000000105052812 */ /* 0x000fe200078e7808 */
[----:B------:R-:W-:Y:S01]  /*9000*/  IMAD R12, R8, -0x16, R9 ;  /* 0xffffffea080c7824 */ /* 0x000fe200078e0209 */
[----:B------:R-:W-:-:S09]  /*9010*/  PRMT R7, RZ, 0x7610, R7 ;  /* 0x00007610ff077816 */ /* 0x000fd20000000007 */
[----:B------:R-:W-:Y:S05]  /*9020*/  @P0 BRA `(.L_x_184) ;  /* 0x0000000400480947 */ /* 0x000fea0003800000 */
[----:B------:R-:W0:Y:S01]  /*9030*/  S2R R17, SR_CTAID.X ;  /* 0x0000000000117919 */ /* 0x000e220000002500 */
[----:B------:R-:W-:Y:S01]  /*9040*/  ULDC.64 UR8, c[0x0][0x628] ;  /* 0x00018a0000087ab9 */ /* 0x000fe20000000a00 */
[----:B------:R-:W1:Y:S01]  /*9050*/  LDC R18, c[0x0][0x144] ;  /* 0x00005100ff127b82 */ /* 0x000e620000000800 */
[----:B------:R-:W-:Y:S01]  /*9060*/  ISETP.NE.U32.AND P0, PT, RZ, UR8, PT ;  /* 0x00000008ff007c0c */ /* 0x000fe2000bf05070 */
[----:B------:R-:W2:Y:S01]  /*9070*/  S2R R13, SR_CTAID.Y ;  /* 0x00000000000d7919 */ /* 0x000ea20000002600 */
[----:B------:R-:W-:Y:S01]  /*9080*/  ULDC UR10, c[0x0][0x150] ;  /* 0x00005400000a7ab9 */ /* 0x000fe20000000800 */
[----:B------:R-:W-:Y:S01]  /*9090*/  ULDC UR11, c[0x0][0x630] ;  /* 0x00018c00000b7ab9 */ /* 0x000fe20000000800 */
[----:B------:R-:W-:Y:S01]  /*90a0*/  ISETP.NE.AND.EX P0, PT, RZ, UR9, PT, P0 ;  /* 0x00000009ff007c0c */ /* 0x000fe2000bf05300 */
[----:B------:R-:W-:Y:S01]  /*90b0*/  IMAD.MOV.U32 R6, RZ, RZ, R2 ;  /* 0x000000ffff067224 */ /* 0x000fe200078e0002 */
[----:B0-----:R-:W-:-:S05]  /*90c0*/  I2FP.F32.U32 R7, R17 ;  /* 0x0000001100077245 */ /* 0x001fca0000201000 */
[----:B------:R-:W-:Y:S01]  /*90d0*/  FMUL R20, R7, UR10 ;  /* 0x0000000a07147c20 */ /* 0x000fe20008400000 */
[----:B------:R-:W-:-:S05]  /*90e0*/  IMAD.MOV.U32 R7, RZ, RZ, R3 ;  /* 0x000000ffff077224 */ /* 0x000fca00078e0003 */
[----:B--2---:R-:W-:Y:S05]  /*90f0*/  @!P0 BRA `(.L_x_185) ;  /* 0x0000000000288947 */ /* 0x004fea0003800000 */
[----:B------:R-:W-:Y:S02]  /*9100*/  ULDC UR10, c[0x0][0x634] ;  /* 0x00018d00000a7ab9 */ /* 0x000fe40000000800 */
[----:B------:R-:W-:-:S05]  /*9110*/  IADD3 R7, P0, R2, UR10, RZ ;  /* 0x0000000a02077c10 */ /* 0x000fca000ff1e0ff */
[----:B------:R-:W-:-:S04]  /*9120*/  IMAD.X R19, RZ, RZ, R3, P0 ;  /* 0x000000ffff137224 */ /* 0x000fc800000e0603 */
[----:B------:R-:W-:-:S04]  /*9130*/  IMAD.WIDE.U32 R8, R19, UR8, RZ ;  /* 0x0000000813087c25 */ /* 0x000fc8000f8e00ff */
[----:B------:R-:W-:-:S04]  /*9140*/  IMAD.WIDE.U32 R8, P0, R7, UR9, R8 ;  /* 0x0000000907087c25 */ /* 0x000fc8000f800008 */
[----:B------:R-:W-:-:S04]  /*9150*/  IMAD.WIDE.U32 R6, R7, UR8, RZ ;  /* 0x0000000807067c25 */ /* 0x000fc8000f8e00ff */
[----:B------:R-:W-:Y:S01]  /*9160*/  IMAD.MOV.U32 R6, RZ, RZ, R9 ;  /* 0x000000ffff067224 */ /* 0x000fe200078e0009 */
[----:B------:R-:W-:Y:S01]  /*9170*/  IADD3 RZ, P1, R7, R8, RZ ;  /* 0x0000000807ff7210 */ /* 0x000fe20007f3e0ff */
[----:B------:R-:W-:-:S04]  /*9180*/  IMAD.X R7, RZ, RZ, RZ, P0 ;  /* 0x000000ffff077224 */ /* 0x000fc800000e06ff */
[----:B------:R-:W-:-:S08]  /*9190*/  IMAD.WIDE.U32.X R6, R19, UR9, R6, P1 ;  /* 0x0000000913067c25 */ /* 0x000fd000088e0406 */
.L_x_185:
[--C-:B------:R-:W-:Y:S01]  /*91a0*/  SHF.R.U64 R16, R6, UR11, R7.reuse ;  /* 0x0000000b06107c19 */ /* 0x100fe20008001207 */
[----:B------:R-:W0:Y:S01]  /*91b0*/  F2I.U32.TRUNC.NTZ R20, R20 ;  /* 0x0000001400147305 */ /* 0x000e22000020f000 */
[----:B------:R-:W-:Y:S01]  /*91c0*/  SHF.R.U32.HI R6, RZ, UR11, R7 ;  /* 0x0000000bff067c19 */ /* 0x000fe20008011607 */
[----:B------:R-:W-:Y:S01]  /*91d0*/  ULDC.64 UR8, c[0x0][0x620] ;  /* 0x0001880000087ab9 */ /* 0x000fe20000000a00 */
[----:B------:R-:W-:Y:S01]  /*91e0*/  IADD3 R9, P0, RZ, -R16, RZ ;  /* 0x80000010ff097210 */ /* 0x000fe20007f1e0ff */
[----:B------:R-:W-:-:S04]  /*91f0*/  ULDC.64 UR10, c[0x0][0x640] ;  /* 0x00019000000a7ab9 */ /* 0x000fc80000000a00 */
[----:B------:R-:W-:Y:S01]  /*9200*/  IMAD.X R6, RZ, RZ, ~R6, P0 ;  /* 0x000000ffff067224 */ /* 0x000fe200000e0e06 */
[----:B------:R-:W-:-:S03]  /*9210*/  ISETP.NE.U32.AND P0, PT, RZ, UR10, PT ;  /* 0x0000000aff007c0c */ /* 0x000fc6000bf05070 */
[----:B------:R-:W-:Y:S01]  /*9220*/  IMAD R8, R6, UR8, RZ ;  /* 0x0000000806087c24 */ /* 0x000fe2000f8e02ff */
[----:B------:R-:W-:Y:S01]  /*9230*/  ISETP.NE.AND.EX P0, PT, RZ, UR11, PT, P0 ;  /* 0x0000000bff007c0c */ /* 0x000fe2000bf05300 */
[----:B------:R-:W-:Y:S01]  /*9240*/  IMAD.WIDE.U32 R6, R9, UR8, R2 ;  /* 0x0000000809067c25 */ /* 0x000fe2000f8e0002 */
[----:B------:R-:W-:-:S03]  /*9250*/  ULDC UR8, c[0x0][0x618] ;  /* 0x0001860000087ab9 */ /* 0x000fc60000000800 */
[----:B------:R-:W-:Y:S01]  /*9260*/  IMAD R9, R9, UR9, R8 ;  /* 0x0000000909097c24 */ /* 0x000fe2000f8e0208 */
[----:B------:R-:W-:Y:S01]  /*9270*/  ULDC UR9, c[0x0][0x154] ;  /* 0x0000550000097ab9 */ /* 0x000fe20000000800 */
[----:B0-----:R-:W-:Y:S02]  /*9280*/  IMAD.MOV R8, RZ, RZ, -R20 ;  /* 0x000000ffff087224 */ /* 0x001fe400078e0a14 */
[----:B------:R-:W-:Y:S01]  /*9290*/  IMAD.IADD R7, R7, 0x1, R9 ;  /* 0x0000000107077824 */ /* 0x000fe200078e0209 */
[----:B------:R-:W0:Y:S01]  /*92a0*/  LDC R20, c[0x0][0x148] ;  /* 0x00005200ff147b82 */ /* 0x000e220000000800 */
[----:B-1----:R-:W-:Y:S01]  /*92b0*/  IMAD R17, R18, R8, R17 ;  /* 0x0000000812117224 */ /* 0x002fe200078e0211 */
[----:B------:R-:W-:Y:S02]  /*92c0*/  I2FP.F32.U32 R8, R13 ;  /* 0x0000000d00087245 */ /* 0x000fe40000201000 */
[--C-:B------:R-:W-:Y:S02]  /*92d0*/  SHF.R.U64 R18, R6, UR8, R7.reuse ;  /* 0x0000000806127c19 */ /* 0x100fe40008001207 */
[----:B------:R-:W-:Y:S01]  /*92e0*/  SHF.R.U32.HI R7, RZ, UR8, R7 ;  /* 0x00000008ff077c19 */ /* 0x000fe20008011607 */
[----:B------:R-:W-:Y:S01]  /*92f0*/  FMUL R8, R8, UR9 ;  /* 0x0000000908087c20 */ /* 0x000fe20008400000 */
[----:B------:R-:W-:-:S02]  /*9300*/  ULDC UR8, c[0x0][0x608] ;  /* 0x0001820000087ab9 */ /* 0x000fc40000000800 */
[--C-:B------:R-:W-:Y:S01]  /*9310*/  SHF.R.U64 R22, R18, UR8, R7.reuse ;  /* 0x0000000812167c19 */ /* 0x100fe20008001207 */
[----:B------:R1:W2:Y:S01]  /*9320*/  F2I.U32.TRUNC.NTZ R23, R8 ;  /* 0x0000000800177305 */ /* 0x0002a2000020f000 */
[----:B------:R-:W-:Y:S01]  /*9330*/  SHF.R.U32.HI R7, RZ, UR8, R7 ;  /* 0x00000008ff077c19 */ /* 0x000fe20008011607 */
[----:B------:R-:W-:-:S03]  /*9340*/  ULDC UR8, c[0x0][0x658] ;  /* 0x0001960000087ab9 */ /* 0x000fc60000000800 */
[--C-:B------:R-:W-:Y:S02]  /*9350*/  SHF.R.U64 R19, R22, UR8, R7.reuse ;  /* 0x0000000816137c19 */ /* 0x100fe40008001207 */
[----:B------:R-:W-:-:S03]  /*9360*/  SHF.R.U32.HI R21, RZ, UR8, R7 ;  /* 0x00000008ff157c19 */ /* 0x000fc60008011607 */
[----:B------:R-:W-:Y:S02]  /*9370*/  IMAD.MOV.U32 R6, RZ, RZ, R19 ;  /* 0x000000ffff067224 */ /* 0x000fe400078e0013 */
[----:B------:R-:W-:Y:S01]  /*9380*/  IMAD.MOV.U32 R7, RZ, RZ, R21 ;  /* 0x000000ffff077224 */ /* 0x000fe200078e0015 */
[----:B-1----:R-:W-:Y:S06]  /*9390*/  @!P0 BRA `(.L_x_186) ;  /* 0x0000000000288947 */ /* 0x002fec0003800000 */
        /* <DEDUP_REMOVED lines=10> */
.L_x_186:
[----:B------:R-:W-:Y:S01]  /*9440*/  ULDC UR8, c[0x0][0x648] ;  /* 0x0001920000087ab9 */ /* 0x000fe20000000800 */
[----:B--2---:R-:W-:Y:S01]  /*9450*/  IMAD.MOV R23, RZ, RZ, -R23 ;  /* 0x000000ffff177224 */ /* 0x004fe200078e0a17 */
[----:B------:R-:W-:Y:S01]  /*9460*/  SHF.R.U64 R7, R6, UR8, R7 ;  /* 0x0000000806077c19 */ /* 0x000fe20008001207 */
[----:B------:R-:W-:Y:S01]  /*9470*/  ULDC UR8, c[0x0][0x638] ;  /* 0x00018e0000087ab9 */ /* 0x000fe20000000800 */
[----:B------:R-:W-:Y:S01]  /*9480*/  LOP3.LUT R6, R22, UR13, RZ, 0xc0, !PT ;  /* 0x0000000d16067c12 */ /* 0x000fe2000f8ec0ff */
[----:B0-----:R-:W-:Y:S01]  /*9490*/  @P3 IMAD R17, R20, R23, R13 ;  /* 0x0000001714113224 */ /* 0x001fe200078e020d */
[----:B------:R-:W-:Y:S01]  /*94a0*/  LOP3.LUT R18, R18, UR4, RZ, 0xc0, !PT ;  /* 0x0000000412127c12 */ /* 0x000fe2000f8ec0ff */
[----:B------:R-:W-:Y:S01]  /*94b0*/  IMAD.MOV R8, RZ, RZ, -R7 ;  /* 0x000000ffff087224 */ /* 0x000fe200078e0a07 */
[----:B------:R-:W-:Y:S01]  /*94c0*/  ULDC UR9, c[0x0][0x610] ;  /* 0x0001840000097ab9 */ /* 0x000fe20000000800 */
[----:B------:R-:W-:Y:S02]  /*94d0*/  IMAD R6, R7, UR5, R6 ;  /* 0x0000000507067c24 */ /* 0x000fe4000f8e0206 */
[----:B------:R-:W-:Y:S01]  /*94e0*/  IMAD R19, R8, UR8, R19 ;  /* 0x0000000808137c24 */ /* 0x000fe2000f8e0213 */
[----:B------:R-:W-:Y:S01]  /*94f0*/  ULDC UR8, c[0x0][0x600] ;  /* 0x0001800000087ab9 */ /* 0x000fe20000000800 */
[----:B------:R-:W-:-:S02]  /*9500*/  IMAD R6, R6, UR9, R17 ;  /* 0x0000000906067c24 */ /* 0x000fc4000f8e0211 */
[----:B------:R-:W-:Y:S02]  /*9510*/  IMAD R19, R19, UR8, R18 ;  /* 0x0000000813137c24 */ /* 0x000fe4000f8e0212 */
[----:B------:R-:W-:-:S03]  /*9520*/  IMAD.MOV.U32 R7, RZ, RZ, 0x1 ;  /* 0x00000001ff077424 */ /* 0x000fc600078e00ff */
[----:B------:R-:W-:Y:S02]  /*9530*/  SEL R17, R19, R6, !P3 ;  /* 0x0000000613117207 */ /* 0x000fe40005800000 */
[----:B------:R-:W-:-:S07]  /*9540*/  SEL R6, R6, R19, !P3 ;  /* 0x0000001306067207 */ /* 0x000fce0005800000 */
.L_x_184:
[----:B------:R-:W-:Y:S05]  /*9550*/  BSYNC B1 ;  /* 0x0000000000017941 */ /* 0x000fea0003800000 */
.L_x_183:
[----:B------:R-:W-:-:S13]  /*9560*/  LOP3.LUT P0, RZ, R7, 0xff, RZ, 0xc0, !PT ;  /* 0x000000ff07ff7812 */ /* 0x000fda000780c0ff */
[----:B------:R-:W-:Y:S05]  /*9570*/  @P0 BRA `(.L_x_187) ;  /* 0xfffffff400400947 */ /* 0x000fea000383ffff */
[----:B------:R-:W-:Y:S05]  /*9580*/  BSYNC B0 ;  /* 0x0000000000007941 */ /* 0x000fea0003800000 */
.L_x_176:
[----:B------:R-:W-:-:S03]  /*9590*/  UMOV UR8, 0xffffffff ;  /* 0xffffffff00087882 */ /* 0x000fc60000000000 */
[----:B------:R-:W-:Y:S05]  /*95a0*/  BRA.DIV UR8, `(.L_x_188) ;  /* 0x0000000e08a47947 */ /* 0x000fea000b800000 */
[----:B------:R-:W-:-:S13]  /*95b0*/  ELECT P0, URZ, PT ;  /* 0x00000000003f782f */ /* 0x000fda0003800000 */
.L_x_220:
[----:B------:R-:W-:Y:S04]  /*95c0*/  BSSY B0, `(.L_x_189) ;  /* 0x00000cd000007945 */ /* 0x000fe80003800000 */
[----:B------:R-:W-:Y:S05]  /*95d0*/  @!P0 BRA `(.L_x_190) ;  /* 0x0000000c002c8947 */ /* 0x000fea0003800000 */
[----:B------:R-:W-:-:S04]  /*95e0*/  LOP3.LUT R4, R4, 0x2, RZ, 0xfc, !PT ;  /* 0x0000000204047812 */ /* 0x000fc800078efcff */
[----:B------:R-:W-:-:S13]  /*95f0*/  ISETP.NE.AND P0, PT, R4, 0x3, PT ;  /* 0x000000030400780c */ /* 0x000fda0003f05270 */
[----:B------:R-:W-:Y:S05]  /*9600*/  @!P0 BRA `(.L_x_191) ;  /* 0x0000000000048947 */ /* 0x000fea0003800000 */
[----:B------:R-:W-:Y:S01]  /*9610*/  BPT.TRAP 0x1 ;  /* 0x000000040000795c */ /* 0x000fe20000300000 */
.L_x_191:
[----:B------:R-:W0:Y:S01]  /*9620*/  S2R R3, SR_CgaCtaId ;  /* 0x0000000000037919 */ /* 0x000e220000008800 */
[----:B------:R-:W-:Y:S02]  /*9630*/  MOV R0, 0x400 ;  /* 0x0000040000007802 */ /* 0x000fe40000000f00 */
[----:B------:R-:W-:Y:S02]  /*9640*/  SHF.L.U32 R2, R5, 0x1f, RZ ;  /* 0x0000001f05027819 */ /* 0x000fe400000006ff */
[----:B0-----:R-:W-:-:S05]  /*9650*/  LEA R3, R3, R0, 0x18 ;  /* 0x0000000003037211 */ /* 0x001fca00078ec0ff */
[----:B------:R-:W-:-:S04]  /*9660*/  VIADD R3, R3, 0xb0 ;  /* 0x000000b003037836 */ /* 0x000fc80000000000 */
[C---:B------:R-:W-:Y:S02]  /*9670*/  IMAD R7, R12.reuse, 0x8, R3 ;  /* 0x000000080c077824 */ /* 0x040fe400078e0203 */
[----:B------:R-:W-:Y:S02]  /*9680*/  VIADD R12, R12, 0x1 ;  /* 0x000000010c0c7836 */ /* 0x000fe40000000000 */
[----:B------:R-:W0:Y:S03]  /*9690*/  SYNCS.PHASECHK.TRANS64.TRYWAIT P0, [R7+URZ], R2 ;  /* 0x00000002070075a7 */ /* 0x000e26000800017f */
[----:B------:R-:W-:-:S04]  /*96a0*/  ISETP.NE.AND P1, PT, R12, 0x16, PT ;  /* 0x000000160c00780c */ /* 0x000fc80003f25270 */
[----:B------:R-:W-:Y:S02]  /*96b0*/  SEL R0, RZ, 0x1, P1 ;  /* 0x00000001ff007807 */ /* 0x000fe40000800000 */
[----:B------:R-:W-:Y:S02]  /*96c0*/  SEL R12, R12, RZ, P1 ;  /* 0x000000ff0c0c7207 */ /* 0x000fe40000800000 */
[----:B------:R-:W-:-:S03]  /*96d0*/  LOP3.LUT R5, R5, R0, RZ, 0x3c, !PT ;  /* 0x0000000005057212 */ /* 0x000fc600078e3cff */
[----:B------:R-:W-:Y:S01]  /*96e0*/  IMAD R9, R12, 0x8, R3 ;  /* 0x000000080c097824 */ /* 0x000fe200078e0203 */
[----:B------:R-:W-:Y:S01]  /*96f0*/  SHF.L.U32 R4, R5, 0x1f, RZ ;  /* 0x0000001f05047819 */ /* 0x000fe200000006ff */
[----:B0-----:R-:W-:Y:S06]  /*9700*/  @!P0 BRA `(.L_x_192) ;  /* 0x0000000c006c8947 */ /* 0x001fec0003800000 */
.L_x_221:
[----:B------:R-:W1:Y:S01]  /*9710*/  SYNCS.PHASECHK.TRANS64.TRYWAIT P0, [R9+URZ], R4 ;  /* 0x00000004090075a7 */ /* 0x000e62000800017f */
[----:B------:R-:W-:-:S05]  /*9720*/  VIADD R0, R12, 0x1 ;  /* 0x000000010c007836 */ /* 0x000fca0000000000 */
[----:B------:R-:W-:-:S04]  /*9730*/  ISETP.NE.AND P1, PT, R0, 0x16, PT ;  /* 0x000000160000780c */ /* 0x000fc80003f25270 */
[----:B0-----:R-:W-:Y:S02]  /*9740*/  SEL R2, RZ, 0x1, P1 ;  /* 0x00000001ff027807 */ /* 0x001fe40000800000 */
[----:B------:R-:W-:Y:S02]  /*9750*/  SEL R0, R0, RZ, P1 ;  /* 0x000000ff00007207 */ /* 0x000fe40000800000 */
[----:B------:R-:W-:-:S03]  /*9760*/  LOP3.LUT R7, R5, R2, RZ, 0x3c, !PT ;  /* 0x0000000205077212 */ /* 0x000fc600078e3cff */
[----:B------:R-:W-:Y:S01]  /*9770*/  IMAD R6, R0, 0x8, R3 ;  /* 0x0000000800067824 */ /* 0x000fe200078e0203 */
[----:B------:R-:W-:Y:S01]  /*9780*/  SHF.L.U32 R5, R7, 0x1f, RZ ;  /* 0x0000001f07057819 */ /* 0x000fe200000006ff */
[----:B-1----:R-:W-:Y:S06]  /*9790*/  @!P0 BRA `(.L_x_193) ;  /* 0x0000000c005c8947 */ /* 0x002fec0003800000 */
.L_x_222:
[----:B------:R-:W1:Y:S01]  /*97a0*/  SYNCS.PHASECHK.TRANS64.TRYWAIT P0, [R6+URZ], R5 ;  /* 0x00000005060075a7 */ /* 0x000e62000800017f */
[----:B------:R-:W-:-:S05]  /*97b0*/  VIADD R0, R0, 0x1 ;  /* 0x0000000100007836 */ /* 0x000fca0000000000 */
[----:B------:R-:W-:-:S04]  /*97c0*/  ISETP.NE.AND P1, PT, R0, 0x16, PT ;  /* 0x000000160000780c */ /* 0x000fc80003f25270 */
[----:B------:R-:W-:Y:S02]  /*97d0*/  SEL R2, RZ, 0x1, P1 ;  /* 0x00000001ff027807 */ /* 0x000fe40000800000 */
[----:B------:R-:W-:Y:S02]  /*97e0*/  SEL R0, R0, RZ, P1 ;  /* 0x000000ff00007207 */ /* 0x000fe40000800000 */
[----:B------:R-:W-:-:S03]  /*97f0*/  LOP3.LUT R7, R7, R2, RZ, 0x3c, !PT ;  /* 0x0000000207077212 */ /* 0x000fc600078e3cff */
[----:B0-----:R-:W-:Y:S01]  /*9800*/  IMAD R9, R0, 0x8, R3 ;  /* 0x0000000800097824 */ /* 0x001fe200078e0203 */
[----:B------:R-:W-:Y:S01]  /*9810*/  SHF.L.U32 R4, R7, 0x1f, RZ ;  /* 0x0000001f07047819 */ /* 0x000fe200000006ff */
[----:B-1----:R-:W-:Y:S06]  /*9820*/  @!P0 BRA `(.L_x_194) ;  /* 0x0000000c004c8947 */ /* 0x002fec0003800000 */
.L_x_223:
        /* <DEDUP_REMOVED lines=9> */
.L_x_224:
        /* <DEDUP_REMOVED lines=9> */
.L_x_225:
        /* <DEDUP_REMOVED lines=9> */
.L_x_226:
        /* <DEDUP_REMOVED lines=9> */
.L_x_227:
        /* <DEDUP_REMOVED lines=9> */
.L_x_228:
        /* <DEDUP_REMOVED lines=9> */
.L_x_229:
        /* <DEDUP_REMOVED lines=9> */
.L_x_230:
        /* <DEDUP_REMOVED lines=9> */
.L_x_231:
        /* <DEDUP_REMOVED lines=9> */
.L_x_232:
        /* <DEDUP_REMOVED lines=9> */
.L_x_233:
        /* <DEDUP_REMOVED lines=9> */
.L_x_234:
        /* <DEDUP_REMOVED lines=9> */
.L_x_235:
        /* <DEDUP_REMOVED lines=9> */
.L_x_236:
        /* <DEDUP_REMOVED lines=9> */
.L_x_237:
        /* <DEDUP_REMOVED lines=9> */
.L_x_238:
        /* <DEDUP_REMOVED lines=9> */
.L_x_239:
        /* <DEDUP_REMOVED lines=9> */
.L_x_240:
[----:B------:R-:W1:Y:S01]  /*a1c0*/  SYNCS.PHASECHK.TRANS64.TRYWAIT P0, [R6+URZ], R5 ;  /* 0x00000005060075a7 */ /* 0x000e62000800017f */
[----:B------:R-:W-:-:S05]  /*a1d0*/  VIADD R0, R0, 0x1 ;  /* 0x0000000100007836 */ /* 0x000fca0000000000 */
[----:B------:R-:W-:-:S04]  /*a1e0*/  ISETP.NE.AND P1, PT, R0, 0x16, PT ;  /* 0x000000160000780c */ /* 0x000fc80003f25270 */
[----:B------:R-:W-:Y:S02]  /*a1f0*/  SEL R2, RZ, 0x1, P1 ;  /* 0x00000001ff027807 */ /* 0x000fe40000800000 */
[----:B------:R-:W-:Y:S02]  /*a200*/  SEL R0, R0, RZ, P1 ;  /* 0x000000ff00007207 */ /* 0x000fe40000800000 */
[----:B------:R-:W-:Y:S01]  /*a210*/  LOP3.LUT R2, R7, R2, RZ, 0x3c, !PT ;  /* 0x0000000207027212 */ /* 0x000fe200078e3cff */
[----:B-1----:R-:W-:Y:S06]  /*a220*/  @!P0 BRA `(.L_x_212) ;  /* 0x0000000800348947 */ /* 0x002fec0003800000 */
.L_x_241:
[----:B------:R-:W-:Y:S01]  /*a230*/  IMAD R3, R0, 0x8, R3 ;  /* 0x0000000800037824 */ /* 0x000fe200078e0203 */
[----:B------:R-:W-:-:S07]  /*a240*/  SHF.L.U32 R0, R2, 0x1f, RZ ;  /* 0x0000001f02007819 */ /* 0x000fce00000006ff */
.L_x_213:
[----:B--2---:R2:W3:Y:S02]  /*a250*/  SYNCS.PHASECHK.TRANS64.TRYWAIT P0, [R3+URZ], R0 ;  /* 0x00000000030075a7 */ /* 0x0044e4000800017f */
[----:B---3--:R-:W-:Y:S05]  /*a260*/  @!P0 NANOSLEEP.SYNCS 0x989680 ;  /* 0x009896800000895d */ /* 0x008fea0003900000 */
[----:B------:R-:W3:Y:S02]  /*a270*/  @!P0 SYNCS.PHASECHK.TRANS64 P0, [R3+URZ], R0 ;  /* 0x00000000030085a7 */ /* 0x000ee4000800007f */
[----:B---3--:R-:W-:Y:S05]  /*a280*/  @!P0 BRA `(.L_x_213) ;  /* 0xfffffffc00f08947 */ /* 0x008fea000383ffff */
.L_x_190:
[----:B------:R-:W-:Y:S05]  /*a290*/  BSYNC B0 ;  /* 0x0000000000007941 */ /* 0x000fea0003800000 */
.L_x_189:
[----:B------:R-:W-:Y:S05]  /*a2a0*/  EXIT ;  /* 0x000000000000794d */ /* 0x000fea0003800000 */
.L_x_22:
[----:B-1----:R-:W-:-:S04]  /*a2b0*/  IMAD.U32 R13, RZ, RZ, UR7 ;  /* 0x00000007ff0d7e24 */ /* 0x002fc8000f8e00ff */
[----:B------:R1:W4:Y:S03]  /*a2c0*/  SYNCS.PHASECHK.TRANS64.TRYWAIT P0, [R13+URZ], R12 ;  /* 0x0000000c0d0075a7 */ /* 0x000326000800017f */
[----:B----4-:R-:W-:Y:S05]  /*a2d0*/  @!P0 NANOSLEEP.SYNCS 0x989680 ;  /* 0x009896800000895d */ /* 0x010fea0003900000 */
[----:B------:R-:W4:Y:S02]  /*a2e0*/  @!P0 SYNCS.PHASECHK.TRANS64 P0, [R13+URZ], R12 ;  /* 0x0000000c0d0085a7 */ /* 0x000f24000800007f */
[----:B----4-:R-:W-:Y:S05]  /*a2f0*/  @!P0 BRA `(.L_x_22) ;  /* 0xfffffffc00ec8947 */ /* 0x010fea000383ffff */
[----:B------:R-:W-:Y:S05]  /*a300*/  BRA `(.L_x_21) ;  /* 0xffffff7400e07947 */ /* 0x000fea000383ffff */
.L_x_28:
[----:B-1----:R-:W-:-:S04]  /*a310*/  IMAD.U32 R15, RZ, RZ, UR12 ;  /* 0x0000000cff0f7e24 */ /* 0x002fc8000f8e00ff */
[----:B------:R1:W4:Y:S03]  /*a320*/  SYNCS.PHASECHK.TRANS64.TRYWAIT P0, [R15+URZ], R14 ;  /* 0x0000000e0f0075a7 */ /* 0x000326000800017f */
[----:B----4-:R-:W-:Y:S05]  /*a330*/  @!P0 NANOSLEEP.SYNCS 0x989680 ;  /* 0x009896800000895d */ /* 0x010fea0003900000 */
[----:B------:R-:W4:Y:S02]  /*a340*/  @!P0 SYNCS.PHASECHK.TRANS64 P0, [R15+URZ], R14 ;  /* 0x0000000e0f0085a7 */ /* 0x000f24000800007f */
[----:B----4-:R-:W-:Y:S05]  /*a350*/  @!P0 BRA `(.L_x_28) ;  /* 0xfffffffc00ec8947 */ /* 0x010fea000383ffff */
[----:B------:R-:W-:Y:S05]  /*a360*/  BRA `(.L_x_27) ;  /* 0xffffff80001c7947 */ /* 0x000fea000383ffff */
.L_x_177:
[----:B------:R-:W-:Y:S01]  /*a370*/  BSSY B1, `(.L_x_214) ;  /* 0x0000006000017945 */ /* 0x000fe20003800000 */
[----:B------:R-:W-:-:S07]  /*a380*/  IMAD.MOV.U32 R7, RZ, RZ, -0x1 ;  /* 0xffffffffff077424 */ /* 0x000fce00078e00ff */
[----:B------:R-:W-:Y:S05]  /*a390*/  WARPSYNC.COLLECTIVE R7, `(.L_x_215) ;  /* 0x00000000070c7348 */ /* 0x000fea0003c00000 */
[----:B------:R-:W-:Y:S02]  /*a3a0*/  ELECT P0, UR62, PT ;  /* 0x00000000003e782f */ /* 0x000fe40003800000 */
[----:B------:R-:W-:Y:S01]  /*a3b0*/  MOV R7, UR62 ;  /* 0x0000003e00077c02 */ /* 0x000fe20008000f00 */
[----:B------:R-:W-:Y:S10]  /*a3c0*/  ENDCOLLECTIVE ;  /* 0x000000000000791b */ /* 0x000ff40003800000 */
.L_x_215:
[----:B------:R-:W-:Y:S05]  /*a3d0*/  BSYNC B1 ;  /* 0x0000000000017941 */ /* 0x000fea0003800000 */
.L_x_214:
[----:B------:R-:W-:Y:S05]  /*a3e0*/  BRA `(.L_x_216) ;  /* 0xffffffe400b07947 */ /* 0x000fea000383ffff */
.L_x_180:
[----:B0-----:R0:W1:Y:S02]  /*a3f0*/  SYNCS.PHASECHK.TRANS64.TRYWAIT P0, [R18+URZ+0xb0], R9 ;  /* 0x0000b009120075a7 */ /* 0x001064000800017f */
[----:B-1----:R-:W-:Y:S05]  /*a400*/  @!P0 NANOSLEEP.SYNCS 0x989680 ;  /* 0x009896800000895d */ /* 0x002fea0003900000 */
[----:B------:R-:W1:Y:S02]  /*a410*/  @!P0 SYNCS.PHASECHK.TRANS64 P0, [R18+URZ+0xb0], R9 ;  /* 0x0000b009120085a7 */ /* 0x000e64000800007f */
[----:B-1----:R-:W-:Y:S05]  /*a420*/  @!P0 BRA `(.L_x_180) ;  /* 0xfffffffc00f08947 */ /* 0x002fea000383ffff */
[----:B------:R-:W-:Y:S05]  /*a430*/  BRA `(.L_x_217) ;  /* 0xffffffe400ec7947 */ /* 0x000fea000383ffff */
.L_x_188:
[----:B------:R-:W-:Y:S01]  /*a440*/  BSSY B0, `(.L_x_218) ;  /* 0x0000006000007945 */ /* 0x000fe20003800000 */
[----:B------:R-:W-:-:S07]  /*a450*/  IMAD.MOV.U32 R7, RZ, RZ, -0x1 ;  /* 0xffffffffff077424 */ /* 0x000fce00078e00ff */
[----:B------:R-:W-:Y:S05]  /*a460*/  WARPSYNC.COLLECTIVE R7, `(.L_x_219) ;  /* 0x00000000070c7348 */ /* 0x000fea0003c00000 */
[----:B------:R-:W-:Y:S02]  /*a470*/  ELECT P0, UR62, PT ;  /* 0x00000000003e782f */ /* 0x000fe40003800000 */
[----:B------:R-:W-:Y:S01]  /*a480*/  MOV R7, UR62 ;  /* 0x0000003e00077c02 */ /* 0x000fe20008000f00 */
[----:B------:R-:W-:Y:S10]  /*a490*/  ENDCOLLECTIVE ;  /* 0x000000000000791b */ /* 0x000ff40003800000 */
.L_x_219:
[----:B------:R-:W-:Y:S05]  /*a4a0*/  BSYNC B0 ;  /* 0x0000000000007941 */ /* 0x000fea0003800000 */
.L_x_218:
[----:B------:R-:W-:Y:S05]  /*a4b0*/  BRA `(.L_x_220) ;  /* 0xfffffff000407947 */ /* 0x000fea000383ffff */
.L_x_192:
[----:B0-----:R0:W1:Y:S02]  /*a4c0*/  SYNCS.PHASECHK.TRANS64.TRYWAIT P0, [R7+URZ], R2 ;  /* 0x00000002070075a7 */ /* 0x001064000800017f */
[----:B-1----:R-:W-:Y:S05]  /*a4d0*/  @!P0 NANOSLEEP.SYNCS 0x989680 ;  /* 0x009896800000895d */ /* 0x002fea0003900000 */
[----:B------:R-:W1:Y:S02]  /*a4e0*/  @!P0 SYNCS.PHASECHK.TRANS64 P0, [R7+URZ], R2 ;  /* 0x00000002070085a7 */ /* 0x000e64000800007f */
[----:B-1----:R-:W-:Y:S05]  /*a4f0*/  @!P0 BRA `(.L_x_192) ;  /* 0xfffffffc00f08947 */ /* 0x002fea000383ffff */
[----:B------:R-:W-:Y:S05]  /*a500*/  BRA `(.L_x_221) ;  /* 0xfffffff000807947 */ /* 0x000fea000383ffff */
.L_x_193:
[----:B0-----:R0:W1:Y:S02]  /*a510*/  SYNCS.PHASECHK.TRANS64.TRYWAIT P0, [R9+URZ], R4 ;  /* 0x00000004090075a7 */ /* 0x001064000800017f */
[----:B-1----:R-:W-:Y:S05]  /*a520*/  @!P0 NANOSLEEP.SYNCS 0x989680 ;  /* 0x009896800000895d */ /* 0x002fea0003900000 */
[----:B------:R-:W1:Y:S02]  /*a530*/  @!P0 SYNCS.PHASECHK.TRANS64 P0, [R9+URZ], R4 ;  /* 0x00000004090085a7 */ /* 0x000e64000800007f */
[----:B-1----:R-:W-:Y:S05]  /*a540*/  @!P0 BRA `(.L_x_193) ;  /* 0xfffffffc00f08947 */ /* 0x002fea000383ffff */
[----:B------:R-:W-:Y:S05]  /*a550*/  BRA `(.L_x_222) ;  /* 0xfffffff000907947 */ /* 0x000fea000383ffff */
.L_x_194:
[----:B0-----:R0:W1:Y:S02]  /*a560*/  SYNCS.PHASECHK.TRANS64.TRYWAIT P0, [R6+URZ], R5 ;  /* 0x00000005060075a7 */ /* 0x001064000800017f */
[----:B-1----:R-:W-:Y:S05]  /*a570*/  @!P0 NANOSLEEP.SYNCS 0x989680 ;  /* 0x009896800000895d */ /* 0x002fea0003900000 */
[----:B------:R-:W1:Y:S02]  /*a580*/  @!P0 SYNCS.PHASECHK.TRANS64 P0, [R6+URZ], R5 ;  /* 0x00000005060085a7 */ /* 0x000e64000800007f */
[----:B-1----:R-:W-:Y:S05]  /*a590*/  @!P0 BRA `(.L_x_194) ;  /* 0xfffffffc00f08947 */ /* 0x002fea000383ffff */
[----:B------:R-:W-:Y:S05]  /*a5a0*/  BRA `(.L_x_223) ;  /* 0xfffffff000a07947 */ /* 0x000fea000383ffff */
.L_x_195:
[----:B0-----:R0:W1:Y:S02]  /*a5b0*/  SYNCS.PHASECHK.TRANS64.TRYWAIT P0, [R9+URZ], R4 ;  /* 0x00000004090075a7 */ /* 0x001064000800017f */
[----:B-1----:R-:W-:Y:S05]  /*a5c0*/  @!P0 NANOSLEEP.SYNCS 0x989680 ;  /* 0x009896800000895d */ /* 0x002fea0003900000 */
[----:B------:R-:W1:Y:S02]  /*a5d0*/  @!P0 SYNCS.PHASECHK.TRANS64 P0, [R9+URZ], R4 ;  /* 0x00000004090085a7 */ /* 0x000e64000800007f */
[----:B-1----:R-:W-:Y:S05]  /*a5e0*/  @!P0 BRA `(.L_x_195) ;  /* 0xfffffffc00f08947 */ /* 0x002fea000383ffff */
[----:B------:R-:W-:Y:S05]  /*a5f0*/  BRA `(.L_x_224) ;  /* 0xfffffff000b07947 */ /* 0x000fea000383ffff */
.L_x_196:
[----:B0-----:R0:W1:Y:S02]  /*a600*/  SYNCS.PHASECHK.TRANS64.TRYWAIT P0, [R6+URZ], R5 ;  /* 0x00000005060075a7 */ /* 0x001064000800017f */
[----:B-1----:R-:W-:Y:S05]  /*a610*/  @!P0 NANOSLEEP.SYNCS 0x989680 ;  /* 0x009896800000895d */ /* 0x002fea0003900000 */
[----:B------:R-:W1:Y:S02]  /*a620*/  @!P0 SYNCS.PHASECHK.TRANS64 P0, [R6+URZ], R5 ;  /* 0x00000005060085a7 */ /* 0x000e64000800007f */
[----:B-1----:R-:W-:Y:S05]  /*a630*/  @!P0 BRA `(.L_x_196) ;  /* 0xfffffffc00f08947 */ /* 0x002fea000383ffff */
[----:B------:R-:W-:Y:S05]  /*a640*/  BRA `(.L_x_225) ;  /* 0xfffffff000c07947 */ /* 0x000fea000383ffff */
.L_x_197:
[----:B0-----:R0:W1:Y:S02]  /*a650*/  SYNCS.PHASECHK.TRANS64.TRYWAIT P0, [R9+URZ], R4 ;  /* 0x00000004090075a7 */ /* 0x001064000800017f */
[----:B-1----:R-:W-:Y:S05]  /*a660*/  @!P0 NANOSLEEP.SYNCS 0x989680 ;  /* 0x009896800000895d */ /* 0x002fea0003900000 */
[----:B------:R-:W1:Y:S02]  /*a670*/  @!P0 SYNCS.PHASECHK.TRANS64 P0, [R9+URZ], R4 ;  /* 0x00000004090085a7 */ /* 0x000e64000800007f */
[----:B-1----:R-:W-:Y:S05]  /*a680*/  @!P0 BRA `(.L_x_197) ;  /* 0xfffffffc00f08947 */ /* 0x002fea000383ffff */
[----:B------:R-:W-:Y:S05]  /*a690*/  BRA `(.L_x_226) ;  /* 0xfffffff000d07947 */ /* 0x000fea000383ffff */
.L_x_198:
[----:B0-----:R0:W1:Y:S02]  /*a6a0*/  SYNCS.PHASECHK.TRANS64.TRYWAIT P0, [R6+URZ], R5 ;  /* 0x00000005060075a7 */ /* 0x001064000800017f */
[----:B-1----:R-:W-:Y:S05]  /*a6b0*/  @!P0 NANOSLEEP.SYNCS 0x989680 ;  /* 0x009896800000895d */ /* 0x002fea0003900000 */
[----:B------:R-:W1:Y:S02]  /*a6c0*/  @!P0 SYNCS.PHASECHK.TRANS64 P0, [R6+URZ], R5 ;  /* 0x00000005060085a7 */ /* 0x000e64000800007f */
[----:B-1----:R-:W-:Y:S05]  /*a6d0*/  @!P0 BRA `(.L_x_198) ;  /* 0xfffffffc00f08947 */ /* 0x002fea000383ffff */
[----:B------:R-:W-:Y:S05]  /*a6e0*/  BRA `(.L_x_227) ;  /* 0xfffffff000e07947 */ /* 0x000fea000383ffff */
.L_x_199:
[----:B0-----:R0:W1:Y:S02]  /*a6f0*/  SYNCS.PHASECHK.TRANS64.TRYWAIT P0, [R9+URZ], R4 ;  /* 0x00000004090075a7 */ /* 0x001064000800017f */
[----:B-1----:R-:W-:Y:S05]  /*a700*/  @!P0 NANOSLEEP.SYNCS 0x989680 ;  /* 0x009896800000895d */ /* 0x002fea0003900000 */
[----:B------:R-:W1:Y:S02]  /*a710*/  @!P0 SYNCS.PHASECHK.TRANS64 P0, [R9+URZ], R4 ;  /* 0x00000004090085a7 */ /* 0x000e64000800007f */
[----:B-1----:R-:W-:Y:S05]  /*a720*/  @!P0 BRA `(.L_x_199) ;  /* 0xfffffffc00f08947 */ /* 0x002fea000383ffff */
[----:B------:R-:W-:Y:S05]  /*a730*/  BRA `(.L_x_228) ;  /* 0xfffffff000f07947 */ /* 0x000fea000383ffff */
.L_x_200:
[----:B0-----:R0:W1:Y:S02]  /*a740*/  SYNCS.PHASECHK.TRANS64.TRYWAIT P0, [R6+URZ], R5 ;  /* 0x00000005060075a7 */ /* 0x001064000800017f */
[----:B-1----:R-:W-:Y:S05]  /*a750*/  @!P0 NANOSLEEP.SYNCS 0x989680 ;  /* 0x009896800000895d */ /* 0x002fea0003900000 */
[----:B------:R-:W1:Y:S02]  /*a760*/  @!P0 SYNCS.PHASECHK.TRANS64 P0, [R6+URZ], R5 ;  /* 0x00000005060085a7 */ /* 0x000e64000800007f */
[----:B-1----:R-:W-:Y:S05]  /*a770*/  @!P0 BRA `(.L_x_200) ;  /* 0xfffffffc00f08947 */ /* 0x002fea000383ffff */
[----:B------:R-:W-:Y:S05]  /*a780*/  BRA `(.L_x_229) ;  /* 0xfffffff400007947 */ /* 0x000fea000383ffff */
.L_x_201:
[----:B0-----:R0:W1:Y:S02]  /*a790*/  SYNCS.PHASECHK.TRANS64.TRYWAIT P0, [R9+URZ], R4 ;  /* 0x00000004090075a7 */ /* 0x001064000800017f */
[----:B-1----:R-:W-:Y:S05]  /*a7a0*/  @!P0 NANOSLEEP.SYNCS 0x989680 ;  /* 0x009896800000895d */ /* 0x002fea0003900000 */
[----:B------:R-:W1:Y:S02]  /*a7b0*/  @!P0 SYNCS.PHASECHK.TRANS64 P0, [R9+URZ], R4 ;  /* 0x00000004090085a7 */ /* 0x000e64000800007f */
[----:B-1----:R-:W-:Y:S05]  /*a7c0*/  @!P0 BRA `(.L_x_201) ;  /* 0xfffffffc00f08947 */ /* 0x002fea000383ffff */
[----:B------:R-:W-:Y:S05]  /*a7d0*/  BRA `(.L_x_230) ;  /* 0xfffffff400107947 */ /* 0x000fea000383ffff */
.L_x_202:
[----:B0-----:R0:W1:Y:S02]  /*a7e0*/  SYNCS.PHASECHK.TRANS64.TRYWAIT P0, [R6+URZ], R5 ;  /* 0x00000005060075a7 */ /* 0x001064000800017f */
[----:B-1----:R-:W-:Y:S05]  /*a7f0*/  @!P0 NANOSLEEP.SYNCS 0x989680 ;  /* 0x009896800000895d */ /* 0x002fea0003900000 */
[----:B------:R-:W1:Y:S02]  /*a800*/  @!P0 SYNCS.PHASECHK.TRANS64 P0, [R6+URZ], R5 ;  /* 0x00000005060085a7 */ /* 0x000e64000800007f */
[----:B-1----:R-:W-:Y:S05]  /*a810*/  @!P0 BRA `(.L_x_202) ;  /* 0xfffffffc00f08947 */ /* 0x002fea000383ffff */
[----:B------:R-:W-:Y:S05]  /*a820*/  BRA `(.L_x_231) ;  /* 0xfffffff400207947 */ /* 0x000fea000383ffff */
.L_x_203:
[----:B0-----:R0:W1:Y:S02]  /*a830*/  SYNCS.PHASECHK.TRANS64.TRYWAIT P0, [R9+URZ], R4 ;  /* 0x00000004090075a7 */ /* 0x001064000800017f */
[----:B-1----:R-:W-:Y:S05]  /*a840*/  @!P0 NANOSLEEP.SYNCS 0x989680 ;  /* 0x009896800000895d */ /* 0x002fea0003900000 */
[----:B------:R-:W1:Y:S02]  /*a850*/  @!P0 SYNCS.PHASECHK.TRANS64 P0, [R9+URZ], R4 ;  /* 0x00000004090085a7 */ /* 0x000e64000800007f */
[----:B-1----:R-:W-:Y:S05]  /*a860*/  @!P0 BRA `(.L_x_203) ;  /* 0xfffffffc00f08947 */ /* 0x002fea000383ffff */
[----:B------:R-:W-:Y:S05]  /*a870*/  BRA `(.L_x_232) ;  /* 0xfffffff400307947 */ /* 0x000fea000383ffff */
.L_x_204:
[----:B0-----:R0:W1:Y:S02]  /*a880*/  SYNCS.PHASECHK.TRANS64.TRYWAIT P0, [R6+URZ], R5 ;  /* 0x00000005060075a7 */ /* 0x001064000800017f */
[----:B-1----:R-:W-:Y:S05]  /*a890*/  @!P0 NANOSLEEP.SYNCS 0x989680 ;  /* 0x009896800000895d */ /* 0x002fea0003900000 */
[----:B------:R-:W1:Y:S02]  /*a8a0*/  @!P0 SYNCS.PHASECHK.TRANS64 P0, [R6+URZ], R5 ;  /* 0x00000005060085a7 */ /* 0x000e64000800007f */
[----:B-1----:R-:W-:Y:S05]  /*a8b0*/  @!P0 BRA `(.L_x_204) ;  /* 0xfffffffc00f08947 */ /* 0x002fea000383ffff */
[----:B------:R-:W-:Y:S05]  /*a8c0*/  BRA `(.L_x_233) ;  /* 0xfffffff400407947 */ /* 0x000fea000383ffff */
.L_x_205:
[----:B0-----:R0:W1:Y:S02]  /*a8d0*/  SYNCS.PHASECHK.TRANS64.TRYWAIT P0, [R9+URZ], R4 ;  /* 0x00000004090075a7 */ /* 0x001064000800017f */
[----:B-1----:R-:W-:Y:S05]  /*a8e0*/  @!P0 NANOSLEEP.SYNCS 0x989680 ;  /* 0x009896800000895d */ /* 0x002fea0003900000 */
[----:B------:R-:W1:Y:S02]  /*a8f0*/  @!P0 SYNCS.PHASECHK.TRANS64 P0, [R9+URZ], R4 ;  /* 0x00000004090085a7 */ /* 0x000e64000800007f */
[----:B-1----:R-:W-:Y:S05]  /*a900*/  @!P0 BRA `(.L_x_205) ;  /* 0xfffffffc00f08947 */ /* 0x002fea000383ffff */
[----:B------:R-:W-:Y:S05]  /*a910*/  BRA `(.L_x_234) ;  /* 0xfffffff400507947 */ /* 0x000fea000383ffff */
.L_x_206:
[----:B0-----:R0:W1:Y:S02]  /*a920*/  SYNCS.PHASECHK.TRANS64.TRYWAIT P0, [R6+URZ], R5 ;  /* 0x00000005060075a7 */ /* 0x001064000800017f */
[----:B-1----:R-:W-:Y:S05]  /*a930*/  @!P0 NANOSLEEP.SYNCS 0x989680 ;  /* 0x009896800000895d */ /* 0x002fea0003900000 */
[----:B------:R-:W1:Y:S02]  /*a940*/  @!P0 SYNCS.PHASECHK.TRANS64 P0, [R6+URZ], R5 ;  /* 0x00000005060085a7 */ /* 0x000e64000800007f */
[----:B-1----:R-:W-:Y:S05]  /*a950*/  @!P0 BRA `(.L_x_206) ;  /* 0xfffffffc00f08947 */ /* 0x002fea000383ffff */
[----:B------:R-:W-:Y:S05]  /*a960*/  BRA `(.L_x_235) ;  /* 0xfffffff400607947 */ /* 0x000fea000383ffff */
.L_x_207:
[----:B0-----:R0:W1:Y:S02]  /*a970*/  SYNCS.PHASECHK.TRANS64.TRYWAIT P0, [R9+URZ], R4 ;  /* 0x00000004090075a7 */ /* 0x001064000800017f */
[----:B-1----:R-:W-:Y:S05]  /*a980*/  @!P0 NANOSLEEP.SYNCS 0x989680 ;  /* 0x009896800000895d */ /* 0x002fea0003900000 */
[----:B------:R-:W1:Y:S02]  /*a990*/  @!P0 SYNCS.PHASECHK.TRANS64 P0, [R9+URZ], R4 ;  /* 0x00000004090085a7 */ /* 0x000e64000800007f */
[----:B-1----:R-:W-:Y:S05]  /*a9a0*/  @!P0 BRA `(.L_x_207) ;  /* 0xfffffffc00f08947 */ /* 0x002fea000383ffff */
[----:B------:R-:W-:Y:S05]  /*a9b0*/  BRA `(.L_x_236) ;  /* 0xfffffff400707947 */ /* 0x000fea000383ffff */
.L_x_208:
[----:B0-----:R0:W1:Y:S02]  /*a9c0*/  SYNCS.PHASECHK.TRANS64.TRYWAIT P0, [R6+URZ], R5 ;  /* 0x00000005060075a7 */ /* 0x001064000800017f */
[----:B-1----:R-:W-:Y:S05]  /*a9d0*/  @!P0 NANOSLEEP.SYNCS 0x989680 ;  /* 0x009896800000895d */ /* 0x002fea0003900000 */
[----:B------:R-:W1:Y:S02]  /*a9e0*/  @!P0 SYNCS.PHASECHK.TRANS64 P0, [R6+URZ], R5 ;  /* 0x00000005060085a7 */ /* 0x000e64000800007f */
[----:B-1----:R-:W-:Y:S05]  /*a9f0*/  @!P0 BRA `(.L_x_208) ;  /* 0xfffffffc00f08947 */ /* 0x002fea000383ffff */
[----:B------:R-:W-:Y:S05]  /*aa00*/  BRA `(.L_x_237) ;  /* 0xfffffff400807947 */ /* 0x000fea000383ffff */
.L_x_209:
[----:B0-----:R0:W1:Y:S02]  /*aa10*/  SYNCS.PHASECHK.TRANS64.TRYWAIT P0, [R9+URZ], R4 ;  /* 0x00000004090075a7 */ /* 0x001064000800017f */
[----:B-1----:R-:W-:Y:S05]  /*aa20*/  @!P0 NANOSLEEP.SYNCS 0x989680 ;  /* 0x009896800000895d */ /* 0x002fea0003900000 */
[----:B------:R-:W1:Y:S02]  /*aa30*/  @!P0 SYNCS.PHASECHK.TRANS64 P0, [R9+URZ], R4 ;  /* 0x00000004090085a7 */ /* 0x000e64000800007f */
[----:B-1----:R-:W-:Y:S05]  /*aa40*/  @!P0 BRA `(.L_x_209) ;  /* 0xfffffffc00f08947 */ /* 0x002fea000383ffff */
[----:B------:R-:W-:Y:S05]  /*aa50*/  BRA `(.L_x_238) ;  /* 0xfffffff400907947 */ /* 0x000fea000383ffff */
.L_x_210:
[----:B0-----:R0:W1:Y:S02]  /*aa60*/  SYNCS.PHASECHK.TRANS64.TRYWAIT P0, [R6+URZ], R5 ;  /* 0x00000005060075a7 */ /* 0x001064000800017f */
[----:B-1----:R-:W-:Y:S05]  /*aa70*/  @!P0 NANOSLEEP.SYNCS 0x989680 ;  /* 0x009896800000895d */ /* 0x002fea0003900000 */
[----:B------:R-:W1:Y:S02]  /*aa80*/  @!P0 SYNCS.PHASECHK.TRANS64 P0, [R6+URZ], R5 ;  /* 0x00000005060085a7 */ /* 0x000e64000800007f */
[----:B-1----:R-:W-:Y:S05]  /*aa90*/  @!P0 BRA `(.L_x_210) ;  /* 0xfffffffc00f08947 */ /* 0x002fea000383ffff */
[----:B------:R-:W-:Y:S05]  /*aaa0*/  BRA `(.L_x_239) ;  /* 0xfffffff400a07947 */ /* 0x000fea000383ffff */
.L_x_211:
[----:B0-----:R0:W1:Y:S02]  /*aab0*/  SYNCS.PHASECHK.TRANS64.TRYWAIT P0, [R9+URZ], R4 ;  /* 0x00000004090075a7 */ /* 0x001064000800017f */
[----:B-1----:R-:W-:Y:S05]  /*aac0*/  @!P0 NANOSLEEP.SYNCS 0x989680 ;  /* 0x009896800000895d */ /* 0x002fea0003900000 */
[----:B------:R-:W1:Y:S02]  /*aad0*/  @!P0 SYNCS.PHASECHK.TRANS64 P0, [R9+URZ], R4 ;  /* 0x00000004090085a7 */ /* 0x000e64000800007f */
[----:B-1----:R-:W-:Y:S05]  /*aae0*/  @!P0 BRA `(.L_x_211) ;  /* 0xfffffffc00f08947 */ /* 0x002fea000383ffff */
[----:B------:R-:W-:Y:S05]  /*aaf0*/  BRA `(.L_x_240) ;  /* 0xfffffff400b07947 */ /* 0x000fea000383ffff */
.L_x_212:
[----:B-1----:R1:W2:Y:S02]  /*ab00*/  SYNCS.PHASECHK.TRANS64.TRYWAIT P0, [R6+URZ], R5 ;  /* 0x00000005060075a7 */ /* 0x0022a4000800017f */
[----:B--2---:R-:W-:Y:S05]  /*ab10*/  @!P0 NANOSLEEP.SYNCS 0x989680 ;  /* 0x009896800000895d */ /* 0x004fea0003900000 */
[----:B------:R-:W2:Y:S02]  /*ab20*/  @!P0 SYNCS.PHASECHK.TRANS64 P0, [R6+URZ], R5 ;  /* 0x00000005060085a7 */ /* 0x000ea4000800007f */
[----:B--2---:R-:W-:Y:S05]  /*ab30*/  @!P0 BRA `(.L_x_212) ;  /* 0xfffffffc00f08947 */ /* 0x004fea000383ffff */
[----:B------:R-:W-:Y:S05]  /*ab40*/  BRA `(.L_x_241) ;  /* 0xfffffff400b87947 */ /* 0x000fea000383ffff */
.L_x_242:
[----:B------:R-:W-:-:S00]  /*ab50*/  BRA `(.L_x_242) ;  /* 0xfffffffc00fc7947 */ /* 0x000fc0000383ffff */
[----:B------:R-:W-:-:S00]  /*ab60*/  NOP ;  /* 0x0000000000007918 */ /* 0x000fc00000000000 */
        /* <DEDUP_REMOVED lines=9> */
.L_x_243:


//--------------------- .nv.shared._ZN7cutlass13device_kernelINS_4gemm6kernel13GemmUniversalIN4cute5tupleIJiiiiEEENS1_10collective13CollectiveMmaINS1_37MainloopSm90TmaGmmaWarpSpecializedFP8ILi22ENS5_IJNS4_1CILi2EEESB_NSA_ILi1EEEEEENS1_35KernelTmaWarpSpecializedCooperativeEEENS5_IJNSA_ILi256EEENSA_ILi64EEENSA_ILi32EEEEEENS_12float_e4m3_tENS5_IJlSC_lEEESK_SL_NS4_8TiledMMAINS4_8MMA_AtomIJNS4_4SM904GMMA30MMA_64x64x32_F32E4M3E4M3_SS_TNILNSP_7ScaleInE1ELSR_1EEEEEENS4_6LayoutINS5_IJSB_SC_SC_EEENS5_IJSC_NSA_ILi0EEESW_EEEEENS5_IJNS4_10UnderscoreESZ_SZ_EEEEENS4_23SM90_TMA_LOAD_MULTICASTENS4_14ComposedLayoutINS4_7SwizzleILi1ELi4ELi3EEENS4_18smem_ptr_flag_bitsILi8EEENSU_INS5_IJNSA_ILi8EEESI_EEENS5_IJSI_SC_EEEEEEEvNS4_8identityES12_S1C_vS1D_EENS_8epilogue10collective6detail29Sm90TmaWarpSpecializedAdapterINS1G_15DefaultEpilogueISK_SL_SL_NS1F_6thread17LinearCombinationISK_Li1EffLNS1K_9ScaleType4KindE0ELNS_15FloatRoundStyleE2ESK_EENS1_15EpilogueDefaultEEEEEvvEEEEvNT_6ParamsE --------------------------
	.section	.nv.shared._ZN7cutlass13device_kernelINS_4gemm6kernel13GemmUniversalIN4cute5tupleIJiiiiEEENS1_10collective13CollectiveMmaINS1_37MainloopSm90TmaGmmaWarpSpecializedFP8ILi22ENS5_IJNS4_1CILi2EEESB_NSA_ILi1EEEEEENS1_35KernelTmaWarpSpecializedCooperativeEEENS5_IJNSA_ILi256EEENSA_ILi64EEENSA_ILi32EEEEEENS_12float_e4m3_tENS5_IJlSC_lEEESK_SL_NS4_8TiledMMAINS4_8MMA_AtomIJNS4_4SM904GMMA30MMA_64x64x32_F32E4M3E4M3_SS_TNILNSP_7ScaleInE1ELSR_1EEEEEENS4_6LayoutINS5_IJSB_SC_SC_EEENS5_IJSC_NSA_ILi0EEESW_EEEEENS5_IJNS4_10UnderscoreESZ_SZ_EEEEENS4_23SM90_TMA_LOAD_MULTICASTENS4_14ComposedLayoutINS4_7SwizzleILi1ELi4ELi3EEENS4_18smem_ptr_flag_bitsILi8EEENSU_INS5_IJNSA_ILi8EEESI_EEENS5_IJSI_SC_EEEEEEEvNS4_8identityES12_S1C_vS1D_EENS_8epilogue10collective6detail29Sm90TmaWarpSpecializedAdapterINS1G_15DefaultEpilogueISK_SL_SL_NS1F_6thread17LinearCombinationISK_Li1EffLNS1K_9ScaleType4KindE0ELNS_15FloatRoundStyleE2ESK_EENS1_15EpilogueDefaultEEEEEvvEEEEvNT_6ParamsE,"aw",@nobits
	.sectionflags	@""
	.align	16
	.zero		1024


//--------------------- .nv.shared.reserved.0     --------------------------
	.section	.nv.shared.reserved.0,"aw",@nobits
	.weak		__nv_reservedSMEM_offset_0_alias
	.size		__nv_reservedSMEM_offset_0_alias, 0, 0
	.other		__nv_reservedSMEM_offset_0_alias,@"STO_CUDA_RESERVED_SHARED STV_DEFAULT"
__nv_reservedSMEM_offset_0_alias:
	.zero		0


//--------------------- .nv.global                --------------------------
	.section	.nv.global,"aw",@nobits
.nv.global:
	.type		_ZN40_INTERNAL_ada0b331_4_k_cu_59919e25_233884cute1_E,@object
	.size		_ZN40_INTERNAL_ada0b331_4_k_cu_59919e25_233884cute1_E,(_ZN40_INTERNAL_ada0b331_4_k_cu_59919e25_233884cuda3std3__45__cpo6cbeginE - _ZN40_INTERNAL_ada0b331_4_k_cu_59919e25_233884cute1_E)
_ZN40_INTERNAL_ada0b331_4_k_cu_59919e25_233884cute1_E:
	.zero		1
	.type		_ZN40_INTERNAL_ada0b331_4_k_cu_59919e25_233884cuda3std3__45__cpo6cbeginE,@object
	.size		_ZN40_INTERNAL_ada0b331_4_k_cu_59919e25_233884cuda3std3__45__cpo6cbeginE,(_ZN40_INTERNAL_ada0b331_4_k_cu_59919e25_233884cuda3std3__48in_placeE - _ZN40_INTERNAL_ada0b331_4_k_cu_59919e25_233884cuda3std3__45__cpo6cbeginE)
_ZN40_INTERNAL_ada0b331_4_k_cu_59919e25_233884cuda3std3__45__cpo6cbeginE:
	.zero		1
	.type		_ZN40_INTERNAL_ada0b331_4_k_cu_59919e25_233884cuda3std3__48in_placeE,@object
	.size		_ZN40_INTERNAL_ada0b331_4_k_cu_59919e25_233884cuda3std3__48in_placeE,(_ZN40_INTERNAL_ada0b331_4_k_cu_59919e25_233884cuda3std6ranges3__45__cpo9iter_moveE - _ZN40_INTERNAL_ada0b331_4_k_cu_59919e25_233884cuda3std3__48in_placeE)
_ZN40_INTERNAL_ada0b331_4_k_cu_59919e25_233884cuda3std3__48in_placeE:
	.zero		1
	.type		_ZN40_INTERNAL_ada0b331_4_k_cu_59919e25_233884cuda3std6ranges3__45__cpo9iter_moveE,@object
	.size		_ZN40_INTERNAL_ada0b331_4_k_cu_59919e25_233884cuda3std6ranges3__45__cpo9iter_moveE,(_ZN40_INTERNAL_ada0b331_4_k_cu_59919e25_233884cuda3std3__45__cpo5beginE - _ZN40_INTERNAL_ada0b331_4_k_cu_59919e25_233884cuda3std6ranges3__45__cpo9iter_moveE)
_ZN40_INTERNAL_ada0b331_4_k_cu_59919e25_233884cuda3std6ranges3__45__cpo9iter_moveE:
	.zero		1
	.type		_ZN40_INTERNAL_ada0b331_4_k_cu_59919e25_233884cuda3std3__45__cpo5beginE,@object
	.size		_ZN40_INTERNAL_ada0b331_4_k_cu_59919e25_233884cuda3std3__45__cpo5beginE,(_ZN40_INTERNAL_ada0b331_4_k_cu_59919e25_233884cuda3std3__442_GLOBAL__N__ada0b331_4_k_cu_59919e25_233886ignoreE - _ZN40_INTERNAL_ada0b331_4_k_cu_59919e25_233884cuda3std3__45__cpo5beginE)
_ZN40_INTERNAL_ada0b331_4_k_cu_59919e25_233884cuda3std3__45__cpo5beginE:
	.zero		1
	.type		_ZN40_INTERNAL_ada0b331_4_k_cu_59919e25_233884cuda3std3__442_GLOBAL__N__ada0b331_4_k_cu_59919e25_233886ignoreE,@object
	.size		_ZN40_INTERNAL_ada0b331_4_k_cu_59919e25_233884cuda3std3__442_GLOBAL__N__ada0b331_4_k_cu_59919e25_233886ignoreE,(_ZN40_INTERNAL_ada0b331_4_k_cu_59919e25_233884cute7productE - _ZN40_INTERNAL_ada0b331_4_k_cu_59919e25_233884cuda3std3__442_GLOBAL__N__ada0b331_4_k_cu_59919e25_233886ignoreE)
_ZN40_INTERNAL_ada0b331_4_k_cu_59919e25_233884cuda3std3__442_GLOBAL__N__ada0b331_4_k_cu_59919e25_233886ignoreE:
	.zero		1
	.type		_ZN40_INTERNAL_ada0b331_4_k_cu_59919e25_233884cute7productE,@object
	.size		_ZN40_INTERNAL_ada0b331_4_k_cu_59919e25_233884cute7productE,(_ZN40_INTERNAL_ada0b331_4_k_cu_59919e25_233884cuda3std3__45__cpo3endE - _ZN40_INTERNAL_ada0b331_4_k_cu_59919e25_233884cute7productE)
_ZN40_INTERNAL_ada0b331_4_k_cu_59919e25_233884cute7productE:
	.zero		1
	.type		_ZN40_INTERNAL_ada0b331_4_k_cu_59919e25_233884cuda3std3__45__cpo3endE,@object
	.size		_ZN40_INTERNAL_ada0b331_4_k_cu_59919e25_233884cuda3std3__45__cpo3endE,(_ZN40_INTERNAL_ada0b331_4_k_cu_59919e25_233884cuda3std3__419piecewise_constructE - _ZN40_INTERNAL_ada0b331_4_k_cu_59919e25_233884cuda3std3__45__cpo3endE)
_ZN40_INTERNAL_ada0b331_4_k_cu_59919e25_233884cuda3std3__45__cpo3endE:
	.zero		1
	.type		_ZN40_INTERNAL_ada0b331_4_k_cu_59919e25_233884cuda3std3__419piecewise_constructE,@object
	.size		_ZN40_INTERNAL_ada0b331_4_k_cu_59919e25_233884cuda3std3__419piecewise_constructE,(_ZN40_INTERNAL_ada0b331_4_k_cu_59919e25_233884cuda3std3__45__cpo4cendE - _ZN40_INTERNAL_ada0b331_4_k_cu_59919e25_233884cuda3std3__419piecewise_constructE)
_ZN40_INTERNAL_ada0b331_4_k_cu_59919e25_233884cuda3std3__419piecewise_constructE:
	.zero		1
	.type		_ZN40_INTERNAL_ada0b331_4_k_cu_59919e25_233884cuda3std3__45__cpo4cendE,@object
	.size		_ZN40_INTERNAL_ada0b331_4_k_cu_59919e25_233884cuda3std3__45__cpo4cendE,(_ZN40_INTERNAL_ada0b331_4_k_cu_59919e25_233884cuda3std6ranges3__45__cpo4swapE - _ZN40_INTERNAL_ada0b331_4_k_cu_59919e25_233884cuda3std3__45__cpo4cendE)
_ZN40_INTERNAL_ada0b331_4_k_cu_59919e25_233884cuda3std3__45__cpo4cendE:
	.zero		1
	.type		_ZN40_INTERNAL_ada0b331_4_k_cu_59919e25_233884cuda3std6ranges3__45__cpo4swapE,@object
	.size		_ZN40_INTERNAL_ada0b331_4_k_cu_59919e25_233884cuda3std6ranges3__45__cpo4swapE,(.L_7 - _ZN40_INTERNAL_ada0b331_4_k_cu_59919e25_233884cuda3std6ranges3__45__cpo4swapE)
_ZN40_INTERNAL_ada0b331_4_k_cu_59919e25_233884cuda3std6ranges3__45__cpo4swapE:
	.zero		1
.L_7:


//--------------------- .nv.constant0._ZN7cutlass13device_kernelINS_4gemm6kernel13GemmUniversalIN4cute5tupleIJiiiiEEENS1_10collective13CollectiveMmaINS1_37MainloopSm90TmaGmmaWarpSpecializedFP8ILi22ENS5_IJNS4_1CILi2EEESB_NSA_ILi1EEEEEENS1_35KernelTmaWarpSpecializedCooperativeEEENS5_IJNSA_ILi256EEENSA_ILi64EEENSA_ILi32EEEEEENS_12float_e4m3_tENS5_IJlSC_lEEESK_SL_NS4_8TiledMMAINS4_8MMA_AtomIJNS4_4SM904GMMA30MMA_64x64x32_F32E4M3E4M3_SS_TNILNSP_7ScaleInE1ELSR_1EEEEEENS4_6LayoutINS5_IJSB_SC_SC_EEENS5_IJSC_NSA_ILi0EEESW_EEEEENS5_IJNS4_10UnderscoreESZ_SZ_EEEEENS4_23SM90_TMA_LOAD_MULTICASTENS4_14ComposedLayoutINS4_7SwizzleILi1ELi4ELi3EEENS4_18smem_ptr_flag_bitsILi8EEENSU_INS5_IJNSA_ILi8EEESI_EEENS5_IJSI_SC_EEEEEEEvNS4_8identityES12_S1C_vS1D_EENS_8epilogue10collective6detail29Sm90TmaWarpSpecializedAdapterINS1G_15DefaultEpilogueISK_SL_SL_NS1F_6thread17LinearCombinationISK_Li1EffLNS1K_9ScaleType4KindE0ELNS_15FloatRoundStyleE2ESK_EENS1_15EpilogueDefaultEEEEEvvEEEEvNT_6ParamsE --------------------------
	.section	.nv.constant0._ZN7cutlass13device_kernelINS_4gemm6kernel13GemmUniversalIN4cute5tupleIJiiiiEEENS1_10collective13CollectiveMmaINS1_37MainloopSm90TmaGmmaWarpSpecializedFP8ILi22ENS5_IJNS4_1CILi2EEESB_NSA_ILi1EEEEEENS1_35KernelTmaWarpSpecializedCooperativeEEENS5_IJNSA_ILi256EEENSA_ILi64EEENSA_ILi32EEEEEENS_12float_e4m3_tENS5_IJlSC_lEEESK_SL_NS4_8TiledMMAINS4_8MMA_AtomIJNS4_4SM904GMMA30MMA_64x64x32_F32E4M3E4M3_SS_TNILNSP_7ScaleInE1ELSR_1EEEEEENS4_6LayoutINS5_IJSB_SC_SC_EEENS5_IJSC_NSA_ILi0EEESW_EEEEENS5_IJNS4_10UnderscoreESZ_SZ_EEEEENS4_23SM90_TMA_LOAD_MULTICASTENS4_14ComposedLayoutINS4_7SwizzleILi1ELi4ELi3EEENS4_18smem_ptr_flag_bitsILi8EEENSU_INS5_IJNSA_ILi8EEESI_EEENS5_IJSI_SC_EEEEEEEvNS4_8identityES12_S1C_vS1D_EENS_8epilogue10collective6detail29Sm90TmaWarpSpecializedAdapterINS1G_15DefaultEpilogueISK_SL_SL_NS1F_6thread17LinearCombinationISK_Li1EffLNS1K_9ScaleType4KindE0ELNS_15FloatRoundStyleE2ESK_EENS1_15EpilogueDefaultEEEEEvvEEEEvNT_6ParamsE,"a",@progbits
	.sectionflags	@""
	.align	4
.nv.constant0._ZN7cutlass13device_kernelINS_4gemm6kernel13GemmUniversalIN4cute5tupleIJiiiiEEENS1_10collective13CollectiveMmaINS1_37MainloopSm90TmaGmmaWarpSpecializedFP8ILi22ENS5_IJNS4_1CILi2EEESB_NSA_ILi1EEEEEENS1_35KernelTmaWarpSpecializedCooperativeEEENS5_IJNSA_ILi256EEENSA_ILi64EEENSA_ILi32EEEEEENS_12float_e4m3_tENS5_IJlSC_lEEESK_SL_NS4_8TiledMMAINS4_8MMA_AtomIJNS4_4SM904GMMA30MMA_64x64x32_F32E4M3E4M3_SS_TNILNSP_7ScaleInE1ELSR_1EEEEEENS4_6LayoutINS5_IJSB_SC_SC_EEENS5_IJSC_NSA_ILi0EEESW_EEEEENS5_IJNS4_10UnderscoreESZ_SZ_EEEEENS4_23SM90_TMA_LOAD_MULTICASTENS4_14ComposedLayoutINS4_7SwizzleILi1ELi4ELi3EEENS4_18smem_ptr_flag_bitsILi8EEENSU_INS5_IJNSA_ILi8EEESI_EEENS5_IJSI_SC_EEEEEEEvNS4_8identityES12_S1C_vS1D_EENS_8epilogue10collective6detail29Sm90TmaWarpSpecializedAdapterINS1G_15DefaultEpilogueISK_SL_SL_NS1F_6thread17LinearCombinationISK_Li1EffLNS1K_9ScaleType4KindE0ELNS_15FloatRoundStyleE2ESK_EENS1_15EpilogueDefaultEEEEEvvEEEEvNT_6ParamsE:
	.zero		1664


//--------------------- SYMBOLS --------------------------

	.type		.nv.reservedSmem.offset0,@object
	.size		.nv.reservedSmem.offset0,0x4
